//
// Generated by NVIDIA NVVM Compiler
//
// Compiler Build ID: CL-36424714
// Cuda compilation tools, release 13.0, V13.0.88
// Based on NVVM 20.0.0
//

.version 9.0
.target sm_100
.address_size 64

	// .globl	reverse_rsi_batch_f32

.visible .entry reverse_rsi_batch_f32(
	.param .u64 .ptr .align 1 reverse_rsi_batch_f32_param_0,
	.param .u64 .ptr .align 1 reverse_rsi_batch_f32_param_1,
	.param .u64 .ptr .align 1 reverse_rsi_batch_f32_param_2,
	.param .u32 reverse_rsi_batch_f32_param_3,
	.param .u32 reverse_rsi_batch_f32_param_4,
	.param .u32 reverse_rsi_batch_f32_param_5,
	.param .u64 .ptr .align 1 reverse_rsi_batch_f32_param_6
)
{
	.reg .pred 	%p<118>;
	.reg .b32 	%r<194>;
	.reg .b32 	%f<51>;
	.reg .b64 	%rd<132>;
	.reg .b64 	%fd<284>;

	ld.param.u64 	%rd46, [reverse_rsi_batch_f32_param_0];
	ld.param.u64 	%rd47, [reverse_rsi_batch_f32_param_1];
	ld.param.u64 	%rd48, [reverse_rsi_batch_f32_param_2];
	ld.param.u32 	%r94, [reverse_rsi_batch_f32_param_4];
	ld.param.u64 	%rd49, [reverse_rsi_batch_f32_param_6];
	cvta.to.global.u64 	%rd1, %rd46;
	mov.u32 	%r95, %ctaid.x;
	mov.u32 	%r96, %ntid.x;
	mov.u32 	%r97, %tid.x;
	mad.lo.s32 	%r1, %r95, %r96, %r97;
	setp.ge.s32 	%p1, %r1, %r94;
	@%p1 bra 	$L__BB0_112;
	ld.param.u32 	%r131, [reverse_rsi_batch_f32_param_3];
	cvta.to.global.u64 	%rd50, %rd47;
	cvta.to.global.u64 	%rd51, %rd48;
	cvta.to.global.u64 	%rd2, %rd49;
	mul.wide.s32 	%rd52, %r1, 4;
	add.s64 	%rd53, %rd50, %rd52;
	ld.global.nc.u32 	%r2, [%rd53];
	add.s64 	%rd54, %rd51, %rd52;
	ld.global.nc.f32 	%f1, [%rd54];
	mul.lo.s32 	%r3, %r131, %r1;
	mul.wide.s32 	%rd55, %r3, 4;
	add.s64 	%rd3, %rd2, %rd55;
	setp.lt.s32 	%p2, %r2, 1;
	@%p2 bra 	$L__BB0_3;
	setp.gt.f32 	%p3, %f1, 0f00000000;
	setp.lt.f32 	%p4, %f1, 0f42C80000;
	and.pred  	%p5, %p3, %p4;
	abs.f32 	%f17, %f1;
	setp.ne.f32 	%p6, %f17, 0f7F800000;
	and.pred  	%p7, %p5, %p6;
	@%p7 bra 	$L__BB0_16;
$L__BB0_3:
	ld.param.u32 	%r149, [reverse_rsi_batch_f32_param_3];
	setp.lt.s32 	%p109, %r149, 1;
	@%p109 bra 	$L__BB0_112;
	ld.param.u32 	%r150, [reverse_rsi_batch_f32_param_3];
	and.b32  	%r4, %r150, 15;
	setp.lt.u32 	%p110, %r150, 16;
	mov.b32 	%r183, 0;
	@%p110 bra 	$L__BB0_7;
	ld.param.u32 	%r151, [reverse_rsi_batch_f32_param_3];
	and.b32  	%r183, %r151, 2147483632;
	neg.s32 	%r165, %r183;
	add.s64 	%rd106, %rd55, %rd2;
	add.s64 	%rd118, %rd106, 32;
$L__BB0_6:
	.pragma "nounroll";
	mov.b32 	%r127, 2147483647;
	st.global.u32 	[%rd118+-32], %r127;
	st.global.u32 	[%rd118+-28], %r127;
	st.global.u32 	[%rd118+-24], %r127;
	st.global.u32 	[%rd118+-20], %r127;
	st.global.u32 	[%rd118+-16], %r127;
	st.global.u32 	[%rd118+-12], %r127;
	st.global.u32 	[%rd118+-8], %r127;
	st.global.u32 	[%rd118+-4], %r127;
	st.global.u32 	[%rd118], %r127;
	st.global.u32 	[%rd118+4], %r127;
	st.global.u32 	[%rd118+8], %r127;
	st.global.u32 	[%rd118+12], %r127;
	st.global.u32 	[%rd118+16], %r127;
	st.global.u32 	[%rd118+20], %r127;
	st.global.u32 	[%rd118+24], %r127;
	st.global.u32 	[%rd118+28], %r127;
	add.s32 	%r165, %r165, 16;
	add.s64 	%rd118, %rd118, 64;
	setp.eq.s32 	%p111, %r165, 0;
	@%p111 bra 	$L__BB0_7;
	bra.uni 	$L__BB0_6;
$L__BB0_7:
	setp.eq.s32 	%p112, %r4, 0;
	@%p112 bra 	$L__BB0_112;
	ld.param.u32 	%r152, [reverse_rsi_batch_f32_param_3];
	and.b32  	%r63, %r152, 7;
	setp.lt.u32 	%p113, %r4, 8;
	@%p113 bra 	$L__BB0_10;
	mul.wide.u32 	%rd107, %r183, 4;
	add.s64 	%rd108, %rd3, %rd107;
	mov.b32 	%r128, 2147483647;
	st.global.u32 	[%rd108], %r128;
	st.global.u32 	[%rd108+4], %r128;
	st.global.u32 	[%rd108+8], %r128;
	st.global.u32 	[%rd108+12], %r128;
	st.global.u32 	[%rd108+16], %r128;
	st.global.u32 	[%rd108+20], %r128;
	st.global.u32 	[%rd108+24], %r128;
	st.global.u32 	[%rd108+28], %r128;
	add.s32 	%r183, %r183, 8;
$L__BB0_10:
	setp.eq.s32 	%p114, %r63, 0;
	@%p114 bra 	$L__BB0_112;
	ld.param.u32 	%r153, [reverse_rsi_batch_f32_param_3];
	and.b32  	%r66, %r153, 3;
	setp.lt.u32 	%p115, %r63, 4;
	@%p115 bra 	$L__BB0_13;
	mul.wide.u32 	%rd109, %r183, 4;
	add.s64 	%rd110, %rd3, %rd109;
	mov.b32 	%r129, 2147483647;
	st.global.u32 	[%rd110], %r129;
	st.global.u32 	[%rd110+4], %r129;
	st.global.u32 	[%rd110+8], %r129;
	st.global.u32 	[%rd110+12], %r129;
	add.s32 	%r183, %r183, 4;
$L__BB0_13:
	setp.eq.s32 	%p116, %r66, 0;
	@%p116 bra 	$L__BB0_112;
	mul.wide.u32 	%rd112, %r183, 4;
	add.s64 	%rd113, %rd55, %rd112;
	add.s64 	%rd129, %rd2, %rd113;
	neg.s32 	%r185, %r66;
$L__BB0_15:
	.pragma "nounroll";
	mov.b32 	%r130, 2147483647;
	st.global.u32 	[%rd129], %r130;
	add.s64 	%rd129, %rd129, 4;
	add.s32 	%r185, %r185, 1;
	setp.eq.s32 	%p117, %r185, 0;
	@%p117 bra 	$L__BB0_112;
	bra.uni 	$L__BB0_15;
$L__BB0_16:
	ld.param.u32 	%r154, [reverse_rsi_batch_f32_param_5];
	ld.param.u32 	%r132, [reverse_rsi_batch_f32_param_3];
	shl.b32 	%r9, %r2, 1;
	add.s32 	%r10, %r9, -1;
	setp.gt.s32 	%p8, %r154, -1;
	setp.gt.s32 	%p9, %r132, %r154;
	and.pred  	%p10, %p8, %p9;
	@%p10 bra 	$L__BB0_30;
	ld.param.u32 	%r144, [reverse_rsi_batch_f32_param_3];
	setp.lt.s32 	%p100, %r144, 1;
	@%p100 bra 	$L__BB0_112;
	ld.param.u32 	%r145, [reverse_rsi_batch_f32_param_3];
	and.b32  	%r11, %r145, 15;
	setp.lt.u32 	%p101, %r145, 16;
	mov.b32 	%r187, 0;
	@%p101 bra 	$L__BB0_21;
	ld.param.u32 	%r146, [reverse_rsi_batch_f32_param_3];
	and.b32  	%r187, %r146, 2147483632;
	neg.s32 	%r166, %r187;
	add.s64 	%rd97, %rd55, %rd2;
	add.s64 	%rd119, %rd97, 32;
$L__BB0_20:
	.pragma "nounroll";
	mov.b32 	%r122, 2147483647;
	st.global.u32 	[%rd119+-32], %r122;
	st.global.u32 	[%rd119+-28], %r122;
	st.global.u32 	[%rd119+-24], %r122;
	st.global.u32 	[%rd119+-20], %r122;
	st.global.u32 	[%rd119+-16], %r122;
	st.global.u32 	[%rd119+-12], %r122;
	st.global.u32 	[%rd119+-8], %r122;
	st.global.u32 	[%rd119+-4], %r122;
	st.global.u32 	[%rd119], %r122;
	st.global.u32 	[%rd119+4], %r122;
	st.global.u32 	[%rd119+8], %r122;
	st.global.u32 	[%rd119+12], %r122;
	st.global.u32 	[%rd119+16], %r122;
	st.global.u32 	[%rd119+20], %r122;
	st.global.u32 	[%rd119+24], %r122;
	st.global.u32 	[%rd119+28], %r122;
	add.s32 	%r166, %r166, 16;
	add.s64 	%rd119, %rd119, 64;
	setp.eq.s32 	%p102, %r166, 0;
	@%p102 bra 	$L__BB0_21;
	bra.uni 	$L__BB0_20;
$L__BB0_21:
	setp.eq.s32 	%p103, %r11, 0;
	@%p103 bra 	$L__BB0_112;
	ld.param.u32 	%r147, [reverse_rsi_batch_f32_param_3];
	and.b32  	%r73, %r147, 7;
	setp.lt.u32 	%p104, %r11, 8;
	@%p104 bra 	$L__BB0_24;
	mul.wide.u32 	%rd98, %r187, 4;
	add.s64 	%rd99, %rd3, %rd98;
	mov.b32 	%r123, 2147483647;
	st.global.u32 	[%rd99], %r123;
	st.global.u32 	[%rd99+4], %r123;
	st.global.u32 	[%rd99+8], %r123;
	st.global.u32 	[%rd99+12], %r123;
	st.global.u32 	[%rd99+16], %r123;
	st.global.u32 	[%rd99+20], %r123;
	st.global.u32 	[%rd99+24], %r123;
	st.global.u32 	[%rd99+28], %r123;
	add.s32 	%r187, %r187, 8;
$L__BB0_24:
	setp.eq.s32 	%p105, %r73, 0;
	@%p105 bra 	$L__BB0_112;
	ld.param.u32 	%r148, [reverse_rsi_batch_f32_param_3];
	and.b32  	%r76, %r148, 3;
	setp.lt.u32 	%p106, %r73, 4;
	@%p106 bra 	$L__BB0_27;
	mul.wide.u32 	%rd100, %r187, 4;
	add.s64 	%rd101, %rd3, %rd100;
	mov.b32 	%r124, 2147483647;
	st.global.u32 	[%rd101], %r124;
	st.global.u32 	[%rd101+4], %r124;
	st.global.u32 	[%rd101+8], %r124;
	st.global.u32 	[%rd101+12], %r124;
	add.s32 	%r187, %r187, 4;
$L__BB0_27:
	setp.eq.s32 	%p107, %r76, 0;
	@%p107 bra 	$L__BB0_112;
	mul.wide.u32 	%rd103, %r187, 4;
	add.s64 	%rd104, %rd55, %rd103;
	add.s64 	%rd130, %rd2, %rd104;
	neg.s32 	%r189, %r76;
$L__BB0_29:
	.pragma "nounroll";
	mov.b32 	%r125, 2147483647;
	st.global.u32 	[%rd130], %r125;
	add.s64 	%rd130, %rd130, 4;
	add.s32 	%r189, %r189, 1;
	setp.eq.s32 	%p108, %r189, 0;
	@%p108 bra 	$L__BB0_112;
	bra.uni 	$L__BB0_29;
$L__BB0_30:
	ld.param.u32 	%r155, [reverse_rsi_batch_f32_param_5];
	ld.param.u32 	%r133, [reverse_rsi_batch_f32_param_3];
	sub.s32 	%r98, %r133, %r155;
	setp.ge.s32 	%p11, %r98, %r9;
	@%p11 bra 	$L__BB0_44;
	ld.param.u32 	%r139, [reverse_rsi_batch_f32_param_3];
	setp.lt.s32 	%p91, %r139, 1;
	@%p91 bra 	$L__BB0_112;
	ld.param.u32 	%r140, [reverse_rsi_batch_f32_param_3];
	and.b32  	%r16, %r140, 15;
	setp.lt.u32 	%p92, %r140, 16;
	mov.b32 	%r191, 0;
	@%p92 bra 	$L__BB0_35;
	ld.param.u32 	%r141, [reverse_rsi_batch_f32_param_3];
	and.b32  	%r191, %r141, 2147483632;
	neg.s32 	%r167, %r191;
	add.s64 	%rd88, %rd55, %rd2;
	add.s64 	%rd120, %rd88, 32;
$L__BB0_34:
	.pragma "nounroll";
	mov.b32 	%r117, 2147483647;
	st.global.u32 	[%rd120+-32], %r117;
	st.global.u32 	[%rd120+-28], %r117;
	st.global.u32 	[%rd120+-24], %r117;
	st.global.u32 	[%rd120+-20], %r117;
	st.global.u32 	[%rd120+-16], %r117;
	st.global.u32 	[%rd120+-12], %r117;
	st.global.u32 	[%rd120+-8], %r117;
	st.global.u32 	[%rd120+-4], %r117;
	st.global.u32 	[%rd120], %r117;
	st.global.u32 	[%rd120+4], %r117;
	st.global.u32 	[%rd120+8], %r117;
	st.global.u32 	[%rd120+12], %r117;
	st.global.u32 	[%rd120+16], %r117;
	st.global.u32 	[%rd120+20], %r117;
	st.global.u32 	[%rd120+24], %r117;
	st.global.u32 	[%rd120+28], %r117;
	add.s32 	%r167, %r167, 16;
	add.s64 	%rd120, %rd120, 64;
	setp.eq.s32 	%p93, %r167, 0;
	@%p93 bra 	$L__BB0_35;
	bra.uni 	$L__BB0_34;
$L__BB0_35:
	setp.eq.s32 	%p94, %r16, 0;
	@%p94 bra 	$L__BB0_112;
	ld.param.u32 	%r142, [reverse_rsi_batch_f32_param_3];
	and.b32  	%r83, %r142, 7;
	setp.lt.u32 	%p95, %r16, 8;
	@%p95 bra 	$L__BB0_38;
	mul.wide.u32 	%rd89, %r191, 4;
	add.s64 	%rd90, %rd3, %rd89;
	mov.b32 	%r118, 2147483647;
	st.global.u32 	[%rd90], %r118;
	st.global.u32 	[%rd90+4], %r118;
	st.global.u32 	[%rd90+8], %r118;
	st.global.u32 	[%rd90+12], %r118;
	st.global.u32 	[%rd90+16], %r118;
	st.global.u32 	[%rd90+20], %r118;
	st.global.u32 	[%rd90+24], %r118;
	st.global.u32 	[%rd90+28], %r118;
	add.s32 	%r191, %r191, 8;
$L__BB0_38:
	setp.eq.s32 	%p96, %r83, 0;
	@%p96 bra 	$L__BB0_112;
	ld.param.u32 	%r143, [reverse_rsi_batch_f32_param_3];
	and.b32  	%r86, %r143, 3;
	setp.lt.u32 	%p97, %r83, 4;
	@%p97 bra 	$L__BB0_41;
	mul.wide.u32 	%rd91, %r191, 4;
	add.s64 	%rd92, %rd3, %rd91;
	mov.b32 	%r119, 2147483647;
	st.global.u32 	[%rd92], %r119;
	st.global.u32 	[%rd92+4], %r119;
	st.global.u32 	[%rd92+8], %r119;
	st.global.u32 	[%rd92+12], %r119;
	add.s32 	%r191, %r191, 4;
$L__BB0_41:
	setp.eq.s32 	%p98, %r86, 0;
	@%p98 bra 	$L__BB0_112;
	mul.wide.u32 	%rd94, %r191, 4;
	add.s64 	%rd95, %rd55, %rd94;
	add.s64 	%rd131, %rd2, %rd95;
	neg.s32 	%r193, %r86;
$L__BB0_43:
	.pragma "nounroll";
	mov.b32 	%r120, 2147483647;
	st.global.u32 	[%rd131], %r120;
	add.s64 	%rd131, %rd131, 4;
	add.s32 	%r193, %r193, 1;
	setp.ne.s32 	%p99, %r193, 0;
	@%p99 bra 	$L__BB0_43;
	bra.uni 	$L__BB0_112;
$L__BB0_44:
	ld.param.u32 	%r156, [reverse_rsi_batch_f32_param_5];
	add.s32 	%r21, %r10, %r156;
	add.s32 	%r22, %r21, -1;
	setp.lt.s32 	%p12, %r21, 2;
	@%p12 bra 	$L__BB0_57;
	ld.param.u32 	%r157, [reverse_rsi_batch_f32_param_5];
	add.s32 	%r100, %r9, %r157;
	add.s32 	%r101, %r100, -3;
	and.b32  	%r23, %r22, 15;
	setp.lt.u32 	%p13, %r101, 15;
	mov.b32 	%r170, 0;
	@%p13 bra 	$L__BB0_48;
	and.b32  	%r170, %r22, -16;
	neg.s32 	%r168, %r170;
	add.s64 	%rd57, %rd55, %rd2;
	add.s64 	%rd121, %rd57, 32;
$L__BB0_47:
	.pragma "nounroll";
	mov.b32 	%r102, 2147483647;
	st.global.u32 	[%rd121+-32], %r102;
	st.global.u32 	[%rd121+-28], %r102;
	st.global.u32 	[%rd121+-24], %r102;
	st.global.u32 	[%rd121+-20], %r102;
	st.global.u32 	[%rd121+-16], %r102;
	st.global.u32 	[%rd121+-12], %r102;
	st.global.u32 	[%rd121+-8], %r102;
	st.global.u32 	[%rd121+-4], %r102;
	st.global.u32 	[%rd121], %r102;
	st.global.u32 	[%rd121+4], %r102;
	st.global.u32 	[%rd121+8], %r102;
	st.global.u32 	[%rd121+12], %r102;
	st.global.u32 	[%rd121+16], %r102;
	st.global.u32 	[%rd121+20], %r102;
	st.global.u32 	[%rd121+24], %r102;
	st.global.u32 	[%rd121+28], %r102;
	add.s32 	%r168, %r168, 16;
	add.s64 	%rd121, %rd121, 64;
	setp.ne.s32 	%p14, %r168, 0;
	@%p14 bra 	$L__BB0_47;
$L__BB0_48:
	setp.eq.s32 	%p15, %r23, 0;
	@%p15 bra 	$L__BB0_57;
	and.b32  	%r29, %r22, 7;
	setp.lt.u32 	%p16, %r23, 8;
	@%p16 bra 	$L__BB0_51;
	mul.wide.u32 	%rd58, %r170, 4;
	add.s64 	%rd59, %rd3, %rd58;
	mov.b32 	%r103, 2147483647;
	st.global.u32 	[%rd59], %r103;
	st.global.u32 	[%rd59+4], %r103;
	st.global.u32 	[%rd59+8], %r103;
	st.global.u32 	[%rd59+12], %r103;
	st.global.u32 	[%rd59+16], %r103;
	st.global.u32 	[%rd59+20], %r103;
	st.global.u32 	[%rd59+24], %r103;
	st.global.u32 	[%rd59+28], %r103;
	add.s32 	%r170, %r170, 8;
$L__BB0_51:
	setp.eq.s32 	%p17, %r29, 0;
	@%p17 bra 	$L__BB0_57;
	and.b32  	%r32, %r22, 3;
	setp.lt.u32 	%p18, %r29, 4;
	@%p18 bra 	$L__BB0_54;
	mul.wide.u32 	%rd60, %r170, 4;
	add.s64 	%rd61, %rd3, %rd60;
	mov.b32 	%r104, 2147483647;
	st.global.u32 	[%rd61], %r104;
	st.global.u32 	[%rd61+4], %r104;
	st.global.u32 	[%rd61+8], %r104;
	st.global.u32 	[%rd61+12], %r104;
	add.s32 	%r170, %r170, 4;
$L__BB0_54:
	setp.eq.s32 	%p19, %r32, 0;
	@%p19 bra 	$L__BB0_57;
	mul.wide.u32 	%rd63, %r170, 4;
	add.s64 	%rd64, %rd55, %rd63;
	add.s64 	%rd122, %rd2, %rd64;
	neg.s32 	%r172, %r32;
$L__BB0_56:
	.pragma "nounroll";
	mov.b32 	%r105, 2147483647;
	st.global.u32 	[%rd122], %r105;
	add.s64 	%rd122, %rd122, 4;
	add.s32 	%r172, %r172, 1;
	setp.ne.s32 	%p20, %r172, 0;
	@%p20 bra 	$L__BB0_56;
$L__BB0_57:
	ld.param.u32 	%r173, [reverse_rsi_batch_f32_param_5];
	cvt.rn.f64.u32 	%fd83, %r2;
	add.f64 	%fd1, %fd83, 0dBFF0000000000000;
	cvt.f64.f32 	%fd84, %f1;
	mov.f64 	%fd85, 0d4059000000000000;
	sub.f64 	%fd86, %fd85, %fd84;
	div.rn.f64 	%fd87, %fd84, %fd86;
	div.rn.f64 	%fd2, %fd86, %fd84;
	mul.f64 	%fd3, %fd1, %fd87;
	cvt.rn.f64.u32 	%fd88, %r9;
	mov.f64 	%fd89, 0d4000000000000000;
	div.rn.f64 	%fd4, %fd89, %fd88;
$L__BB0_58:
	ld.param.u32 	%r134, [reverse_rsi_batch_f32_param_3];
	mul.wide.u32 	%rd65, %r173, 4;
	add.s64 	%rd66, %rd1, %rd65;
	ld.global.nc.f32 	%f19, [%rd66];
	abs.f32 	%f2, %f19;
	setp.ne.f32 	%p21, %f2, 0f7F800000;
	add.s32 	%r173, %r173, 1;
	setp.ne.s32 	%p22, %r173, %r134;
	and.pred  	%p23, %p21, %p22;
	@%p23 bra 	$L__BB0_58;
	ld.param.u32 	%r176, [reverse_rsi_batch_f32_param_5];
	add.s32 	%r106, %r176, 1;
	max.s32 	%r40, %r21, %r106;
	sub.s32 	%r107, %r40, %r176;
	and.b32  	%r41, %r107, 3;
	setp.eq.s32 	%p24, %r41, 0;
	mov.f64 	%fd259, 0d0000000000000000;
	mov.f64 	%fd272, %fd259;
	mov.f64 	%fd271, %fd259;
	@%p24 bra 	$L__BB0_66;
	ld.param.u32 	%r176, [reverse_rsi_batch_f32_param_5];
	mul.wide.u32 	%rd67, %r176, 4;
	add.s64 	%rd123, %rd1, %rd67;
	neg.s32 	%r174, %r41;
	mov.f64 	%fd259, 0d0000000000000000;
$L__BB0_61:
	.pragma "nounroll";
	setp.equ.f32 	%p25, %f2, 0f7F800000;
	ld.global.nc.f32 	%f3, [%rd123];
	@%p25 bra 	$L__BB0_63;
	cvt.f64.f32 	%fd93, %f3;
	sub.f64 	%fd258, %fd93, %fd259;
	bra.uni 	$L__BB0_65;
$L__BB0_63:
	abs.f32 	%f20, %f3;
	setp.equ.f32 	%p26, %f20, 0f7F800000;
	abs.f64 	%fd95, %fd259;
	setp.equ.f64 	%p27, %fd95, 0d7FF0000000000000;
	or.pred  	%p28, %p26, %p27;
	mov.f64 	%fd258, 0d0000000000000000;
	@%p28 bra 	$L__BB0_65;
	cvt.f64.f32 	%fd97, %f3;
	sub.f64 	%fd258, %fd97, %fd259;
$L__BB0_65:
	max.f64 	%fd98, %fd258, 0d0000000000000000;
	add.f64 	%fd271, %fd271, %fd98;
	neg.f64 	%fd99, %fd258;
	max.f64 	%fd100, %fd99, 0d0000000000000000;
	add.f64 	%fd272, %fd272, %fd100;
	cvt.f64.f32 	%fd259, %f3;
	add.s32 	%r176, %r176, 1;
	add.s64 	%rd123, %rd123, 4;
	add.s32 	%r174, %r174, 1;
	setp.ne.s32 	%p29, %r174, 0;
	@%p29 bra 	$L__BB0_61;
$L__BB0_66:
	ld.param.u32 	%r161, [reverse_rsi_batch_f32_param_5];
	sub.s32 	%r108, %r161, %r40;
	setp.gt.u32 	%p30, %r108, -4;
	@%p30 bra 	$L__BB0_85;
	ld.param.u64 	%rd114, [reverse_rsi_batch_f32_param_0];
	mul.wide.u32 	%rd68, %r176, 4;
	cvta.to.global.u64 	%rd69, %rd114;
	add.s64 	%rd70, %rd68, %rd69;
	add.s64 	%rd124, %rd70, 8;
$L__BB0_68:
	setp.equ.f32 	%p31, %f2, 0f7F800000;
	ld.global.nc.f32 	%f4, [%rd124+-8];
	@%p31 bra 	$L__BB0_70;
	cvt.f64.f32 	%fd101, %f4;
	sub.f64 	%fd267, %fd101, %fd259;
	bra.uni 	$L__BB0_72;
$L__BB0_70:
	abs.f32 	%f21, %f4;
	setp.equ.f32 	%p32, %f21, 0f7F800000;
	abs.f64 	%fd103, %fd259;
	setp.equ.f64 	%p33, %fd103, 0d7FF0000000000000;
	or.pred  	%p34, %p32, %p33;
	mov.f64 	%fd267, 0d0000000000000000;
	@%p34 bra 	$L__BB0_72;
	cvt.f64.f32 	%fd105, %f4;
	sub.f64 	%fd267, %fd105, %fd259;
$L__BB0_72:
	setp.equ.f32 	%p35, %f2, 0f7F800000;
	max.f64 	%fd106, %fd267, 0d0000000000000000;
	add.f64 	%fd25, %fd271, %fd106;
	neg.f64 	%fd107, %fd267;
	max.f64 	%fd108, %fd107, 0d0000000000000000;
	add.f64 	%fd26, %fd272, %fd108;
	ld.global.nc.f32 	%f5, [%rd124+-4];
	@%p35 bra 	$L__BB0_74;
	cvt.f64.f32 	%fd109, %f5;
	cvt.f64.f32 	%fd110, %f4;
	sub.f64 	%fd268, %fd109, %fd110;
	bra.uni 	$L__BB0_76;
$L__BB0_74:
	abs.f32 	%f22, %f5;
	setp.equ.f32 	%p36, %f22, 0f7F800000;
	cvt.f64.f32 	%fd112, %f4;
	abs.f64 	%fd113, %fd112;
	setp.equ.f64 	%p37, %fd113, 0d7FF0000000000000;
	or.pred  	%p38, %p36, %p37;
	mov.f64 	%fd268, 0d0000000000000000;
	@%p38 bra 	$L__BB0_76;
	cvt.f64.f32 	%fd115, %f5;
	sub.f64 	%fd268, %fd115, %fd112;
$L__BB0_76:
	max.f64 	%fd117, %fd268, 0d0000000000000000;
	add.f64 	%fd30, %fd25, %fd117;
	neg.f64 	%fd118, %fd268;
	max.f64 	%fd119, %fd118, 0d0000000000000000;
	add.f64 	%fd31, %fd26, %fd119;
	ld.global.nc.f32 	%f6, [%rd124];
	@%p35 bra 	$L__BB0_78;
	cvt.f64.f32 	%fd120, %f6;
	cvt.f64.f32 	%fd121, %f5;
	sub.f64 	%fd269, %fd120, %fd121;
	bra.uni 	$L__BB0_80;
$L__BB0_78:
	abs.f32 	%f23, %f6;
	setp.equ.f32 	%p40, %f23, 0f7F800000;
	cvt.f64.f32 	%fd123, %f5;
	abs.f64 	%fd124, %fd123;
	setp.equ.f64 	%p41, %fd124, 0d7FF0000000000000;
	or.pred  	%p42, %p40, %p41;
	mov.f64 	%fd269, 0d0000000000000000;
	@%p42 bra 	$L__BB0_80;
	cvt.f64.f32 	%fd126, %f6;
	sub.f64 	%fd269, %fd126, %fd123;
$L__BB0_80:
	max.f64 	%fd128, %fd269, 0d0000000000000000;
	add.f64 	%fd35, %fd30, %fd128;
	neg.f64 	%fd129, %fd269;
	max.f64 	%fd130, %fd129, 0d0000000000000000;
	add.f64 	%fd36, %fd31, %fd130;
	ld.global.nc.f32 	%f7, [%rd124+4];
	@%p35 bra 	$L__BB0_82;
	cvt.f64.f32 	%fd131, %f7;
	cvt.f64.f32 	%fd132, %f6;
	sub.f64 	%fd270, %fd131, %fd132;
	bra.uni 	$L__BB0_84;
$L__BB0_82:
	abs.f32 	%f24, %f7;
	setp.equ.f32 	%p44, %f24, 0f7F800000;
	cvt.f64.f32 	%fd134, %f6;
	abs.f64 	%fd135, %fd134;
	setp.equ.f64 	%p45, %fd135, 0d7FF0000000000000;
	or.pred  	%p46, %p44, %p45;
	mov.f64 	%fd270, 0d0000000000000000;
	@%p46 bra 	$L__BB0_84;
	cvt.f64.f32 	%fd137, %f7;
	sub.f64 	%fd270, %fd137, %fd134;
$L__BB0_84:
	ld.param.u32 	%r162, [reverse_rsi_batch_f32_param_5];
	max.f64 	%fd139, %fd270, 0d0000000000000000;
	add.f64 	%fd271, %fd35, %fd139;
	neg.f64 	%fd140, %fd270;
	max.f64 	%fd141, %fd140, 0d0000000000000000;
	add.f64 	%fd272, %fd36, %fd141;
	cvt.f64.f32 	%fd259, %f7;
	add.s32 	%r176, %r176, 4;
	add.s64 	%rd124, %rd124, 16;
	add.s32 	%r109, %r9, %r162;
	add.s32 	%r110, %r109, -1;
	setp.lt.s32 	%p47, %r176, %r110;
	@%p47 bra 	$L__BB0_68;
$L__BB0_85:
	ld.param.u32 	%r163, [reverse_rsi_batch_f32_param_5];
	ld.param.u32 	%r135, [reverse_rsi_batch_f32_param_3];
	ld.param.u64 	%rd115, [reverse_rsi_batch_f32_param_0];
	add.s32 	%r111, %r9, -1;
	cvt.rn.f64.u32 	%fd142, %r111;
	div.rn.f64 	%fd277, %fd271, %fd142;
	div.rn.f64 	%fd276, %fd272, %fd142;
	add.s32 	%r180, %r111, %r163;
	add.s32 	%r112, %r180, -1;
	cvta.to.global.u64 	%rd71, %rd115;
	mul.wide.u32 	%rd72, %r112, 4;
	add.s64 	%rd73, %rd71, %rd72;
	ld.global.nc.f32 	%f49, [%rd73];
	cvt.f64.f32 	%fd143, %f49;
	mul.f64 	%fd144, %fd3, %fd276;
	mul.f64 	%fd145, %fd1, %fd277;
	sub.f64 	%fd146, %fd144, %fd145;
	setp.ge.f64 	%p48, %fd146, 0d0000000000000000;
	selp.f64 	%fd147, 0d3FF0000000000000, 0d0000000000000000, %p48;
	mov.f64 	%fd148, 0d3FF0000000000000;
	sub.f64 	%fd149, %fd148, %fd2;
	fma.rn.f64 	%fd150, %fd149, %fd147, %fd2;
	fma.rn.f64 	%fd151, %fd146, %fd150, %fd143;
	abs.f64 	%fd152, %fd151;
	setp.ne.f64 	%p50, %fd152, 0d7FF0000000000000;
	cvt.rn.f32.f64 	%f25, %fd151;
	selp.f32 	%f26, %f25, 0f00000000, %p48;
	selp.f32 	%f27, %f25, %f26, %p50;
	mul.wide.s32 	%rd74, %r3, 4;
	add.s64 	%rd75, %rd2, %rd74;
	add.s64 	%rd76, %rd75, %rd72;
	st.global.f32 	[%rd76], %f27;
	setp.ge.s32 	%p51, %r180, %r135;
	@%p51 bra 	$L__BB0_112;
	ld.param.u32 	%r164, [reverse_rsi_batch_f32_param_5];
	ld.param.u32 	%r136, [reverse_rsi_batch_f32_param_3];
	add.s32 	%r51, %r9, %r164;
	sub.s32 	%r113, %r136, %r51;
	add.s32 	%r114, %r113, 1;
	and.b32  	%r52, %r114, 3;
	setp.eq.s32 	%p52, %r52, 0;
	@%p52 bra 	$L__BB0_93;
	ld.param.u64 	%rd116, [reverse_rsi_batch_f32_param_0];
	mul.wide.u32 	%rd78, %r180, 4;
	add.s64 	%rd79, %rd74, %rd78;
	add.s64 	%rd126, %rd2, %rd79;
	cvta.to.global.u64 	%rd80, %rd116;
	add.s64 	%rd125, %rd80, %rd78;
	neg.s32 	%r178, %r52;
	mov.u32 	%r179, %r51;
$L__BB0_88:
	.pragma "nounroll";
	mov.f32 	%f9, %f49;
	mov.u32 	%r180, %r179;
	setp.equ.f32 	%p53, %f2, 0f7F800000;
	ld.global.nc.f32 	%f49, [%rd125];
	@%p53 bra 	$L__BB0_90;
	cvt.f64.f32 	%fd153, %f49;
	cvt.f64.f32 	%fd154, %f9;
	sub.f64 	%fd275, %fd153, %fd154;
	bra.uni 	$L__BB0_92;
$L__BB0_90:
	abs.f32 	%f28, %f49;
	setp.equ.f32 	%p54, %f28, 0f7F800000;
	cvt.f64.f32 	%fd156, %f9;
	abs.f64 	%fd157, %fd156;
	setp.equ.f64 	%p55, %fd157, 0d7FF0000000000000;
	or.pred  	%p56, %p54, %p55;
	mov.f64 	%fd275, 0d0000000000000000;
	@%p56 bra 	$L__BB0_92;
	cvt.f64.f32 	%fd159, %f49;
	sub.f64 	%fd275, %fd159, %fd156;
$L__BB0_92:
	max.f64 	%fd161, %fd275, 0d0000000000000000;
	neg.f64 	%fd162, %fd275;
	max.f64 	%fd163, %fd162, 0d0000000000000000;
	mov.f64 	%fd164, 0d3FF0000000000000;
	sub.f64 	%fd165, %fd164, %fd4;
	mul.f64 	%fd166, %fd4, %fd161;
	fma.rn.f64 	%fd277, %fd165, %fd277, %fd166;
	mul.f64 	%fd167, %fd4, %fd163;
	fma.rn.f64 	%fd276, %fd165, %fd276, %fd167;
	mul.f64 	%fd168, %fd3, %fd276;
	mul.f64 	%fd169, %fd1, %fd277;
	sub.f64 	%fd170, %fd168, %fd169;
	setp.ge.f64 	%p57, %fd170, 0d0000000000000000;
	selp.f64 	%fd171, 0d3FF0000000000000, 0d0000000000000000, %p57;
	sub.f64 	%fd172, %fd164, %fd2;
	fma.rn.f64 	%fd173, %fd172, %fd171, %fd2;
	cvt.f64.f32 	%fd174, %f49;
	fma.rn.f64 	%fd175, %fd170, %fd173, %fd174;
	abs.f64 	%fd176, %fd175;
	setp.ne.f64 	%p59, %fd176, 0d7FF0000000000000;
	cvt.rn.f32.f64 	%f29, %fd175;
	selp.f32 	%f30, %f29, 0f00000000, %p57;
	selp.f32 	%f31, %f29, %f30, %p59;
	st.global.f32 	[%rd126], %f31;
	add.s32 	%r179, %r180, 1;
	add.s64 	%rd126, %rd126, 4;
	add.s64 	%rd125, %rd125, 4;
	add.s32 	%r178, %r178, 1;
	setp.ne.s32 	%p60, %r178, 0;
	@%p60 bra 	$L__BB0_88;
$L__BB0_93:
	ld.param.u32 	%r137, [reverse_rsi_batch_f32_param_3];
	sub.s32 	%r115, %r137, %r51;
	setp.lt.u32 	%p61, %r115, 3;
	@%p61 bra 	$L__BB0_112;
	ld.param.u32 	%r138, [reverse_rsi_batch_f32_param_3];
	ld.param.u64 	%rd117, [reverse_rsi_batch_f32_param_0];
	sub.s32 	%r181, %r180, %r138;
	mul.wide.u32 	%rd81, %r180, 4;
	cvta.to.global.u64 	%rd82, %rd117;
	add.s64 	%rd83, %rd81, %rd82;
	add.s64 	%rd128, %rd83, 8;
	mul.wide.s32 	%rd84, %r3, 4;
	add.s64 	%rd85, %rd84, %rd81;
	add.s64 	%rd86, %rd85, %rd2;
	add.s64 	%rd127, %rd86, 8;
$L__BB0_95:
	setp.equ.f32 	%p62, %f2, 0f7F800000;
	cvt.f64.f32 	%fd58, %f49;
	ld.global.nc.f32 	%f13, [%rd128+-8];
	@%p62 bra 	$L__BB0_97;
	cvt.f64.f32 	%fd177, %f13;
	sub.f64 	%fd280, %fd177, %fd58;
	bra.uni 	$L__BB0_99;
$L__BB0_97:
	abs.f32 	%f32, %f13;
	setp.equ.f32 	%p63, %f32, 0f7F800000;
	abs.f64 	%fd179, %fd58;
	setp.equ.f64 	%p64, %fd179, 0d7FF0000000000000;
	or.pred  	%p65, %p63, %p64;
	mov.f64 	%fd280, 0d0000000000000000;
	@%p65 bra 	$L__BB0_99;
	cvt.f64.f32 	%fd181, %f13;
	sub.f64 	%fd280, %fd181, %fd58;
$L__BB0_99:
	setp.equ.f32 	%p66, %f2, 0f7F800000;
	max.f64 	%fd182, %fd280, 0d0000000000000000;
	neg.f64 	%fd183, %fd280;
	max.f64 	%fd184, %fd183, 0d0000000000000000;
	mov.f64 	%fd185, 0d3FF0000000000000;
	sub.f64 	%fd186, %fd185, %fd4;
	mul.f64 	%fd187, %fd4, %fd182;
	fma.rn.f64 	%fd62, %fd186, %fd277, %fd187;
	mul.f64 	%fd188, %fd4, %fd184;
	fma.rn.f64 	%fd63, %fd186, %fd276, %fd188;
	mul.f64 	%fd189, %fd3, %fd63;
	mul.f64 	%fd190, %fd1, %fd62;
	sub.f64 	%fd191, %fd189, %fd190;
	setp.ge.f64 	%p67, %fd191, 0d0000000000000000;
	selp.f64 	%fd192, 0d3FF0000000000000, 0d0000000000000000, %p67;
	sub.f64 	%fd64, %fd185, %fd2;
	fma.rn.f64 	%fd193, %fd64, %fd192, %fd2;
	cvt.f64.f32 	%fd65, %f13;
	fma.rn.f64 	%fd194, %fd191, %fd193, %fd65;
	abs.f64 	%fd195, %fd194;
	setp.ne.f64 	%p69, %fd195, 0d7FF0000000000000;
	cvt.rn.f32.f64 	%f33, %fd194;
	selp.f32 	%f34, %f33, 0f00000000, %p67;
	selp.f32 	%f35, %f33, %f34, %p69;
	st.global.f32 	[%rd127+-8], %f35;
	ld.global.nc.f32 	%f14, [%rd128+-4];
	@%p66 bra 	$L__BB0_101;
	cvt.f64.f32 	%fd196, %f14;
	sub.f64 	%fd281, %fd196, %fd65;
	bra.uni 	$L__BB0_103;
$L__BB0_101:
	abs.f32 	%f36, %f14;
	setp.equ.f32 	%p70, %f36, 0f7F800000;
	abs.f64 	%fd198, %fd65;
	setp.equ.f64 	%p71, %fd198, 0d7FF0000000000000;
	or.pred  	%p72, %p70, %p71;
	mov.f64 	%fd281, 0d0000000000000000;
	@%p72 bra 	$L__BB0_103;
	cvt.f64.f32 	%fd200, %f14;
	sub.f64 	%fd281, %fd200, %fd65;
$L__BB0_103:
	setp.equ.f32 	%p73, %f2, 0f7F800000;
	max.f64 	%fd201, %fd281, 0d0000000000000000;
	neg.f64 	%fd202, %fd281;
	max.f64 	%fd203, %fd202, 0d0000000000000000;
	mov.f64 	%fd204, 0d3FF0000000000000;
	sub.f64 	%fd205, %fd204, %fd4;
	mul.f64 	%fd206, %fd4, %fd201;
	fma.rn.f64 	%fd69, %fd205, %fd62, %fd206;
	mul.f64 	%fd207, %fd4, %fd203;
	fma.rn.f64 	%fd70, %fd205, %fd63, %fd207;
	mul.f64 	%fd208, %fd3, %fd70;
	mul.f64 	%fd209, %fd1, %fd69;
	sub.f64 	%fd210, %fd208, %fd209;
	setp.ge.f64 	%p74, %fd210, 0d0000000000000000;
	selp.f64 	%fd211, 0d3FF0000000000000, 0d0000000000000000, %p74;
	fma.rn.f64 	%fd212, %fd64, %fd211, %fd2;
	cvt.f64.f32 	%fd71, %f14;
	fma.rn.f64 	%fd213, %fd210, %fd212, %fd71;
	abs.f64 	%fd214, %fd213;
	setp.ne.f64 	%p76, %fd214, 0d7FF0000000000000;
	cvt.rn.f32.f64 	%f37, %fd213;
	selp.f32 	%f38, %f37, 0f00000000, %p74;
	selp.f32 	%f39, %f37, %f38, %p76;
	st.global.f32 	[%rd127+-4], %f39;
	ld.global.nc.f32 	%f15, [%rd128];
	@%p73 bra 	$L__BB0_105;
	cvt.f64.f32 	%fd215, %f15;
	sub.f64 	%fd282, %fd215, %fd71;
	bra.uni 	$L__BB0_107;
$L__BB0_105:
	abs.f32 	%f40, %f15;
	setp.equ.f32 	%p77, %f40, 0f7F800000;
	abs.f64 	%fd217, %fd71;
	setp.equ.f64 	%p78, %fd217, 0d7FF0000000000000;
	or.pred  	%p79, %p77, %p78;
	mov.f64 	%fd282, 0d0000000000000000;
	@%p79 bra 	$L__BB0_107;
	cvt.f64.f32 	%fd219, %f15;
	sub.f64 	%fd282, %fd219, %fd71;
$L__BB0_107:
	setp.equ.f32 	%p80, %f2, 0f7F800000;
	max.f64 	%fd220, %fd282, 0d0000000000000000;
	neg.f64 	%fd221, %fd282;
	max.f64 	%fd222, %fd221, 0d0000000000000000;
	mov.f64 	%fd223, 0d3FF0000000000000;
	sub.f64 	%fd224, %fd223, %fd4;
	mul.f64 	%fd225, %fd4, %fd220;
	fma.rn.f64 	%fd75, %fd224, %fd69, %fd225;
	mul.f64 	%fd226, %fd4, %fd222;
	fma.rn.f64 	%fd76, %fd224, %fd70, %fd226;
	mul.f64 	%fd227, %fd3, %fd76;
	mul.f64 	%fd228, %fd1, %fd75;
	sub.f64 	%fd229, %fd227, %fd228;
	setp.ge.f64 	%p81, %fd229, 0d0000000000000000;
	selp.f64 	%fd230, 0d3FF0000000000000, 0d0000000000000000, %p81;
	fma.rn.f64 	%fd231, %fd64, %fd230, %fd2;
	cvt.f64.f32 	%fd77, %f15;
	fma.rn.f64 	%fd232, %fd229, %fd231, %fd77;
	abs.f64 	%fd233, %fd232;
	setp.ne.f64 	%p83, %fd233, 0d7FF0000000000000;
	cvt.rn.f32.f64 	%f41, %fd232;
	selp.f32 	%f42, %f41, 0f00000000, %p81;
	selp.f32 	%f43, %f41, %f42, %p83;
	st.global.f32 	[%rd127], %f43;
	ld.global.nc.f32 	%f49, [%rd128+4];
	@%p80 bra 	$L__BB0_109;
	cvt.f64.f32 	%fd234, %f49;
	sub.f64 	%fd283, %fd234, %fd77;
	bra.uni 	$L__BB0_111;
$L__BB0_109:
	abs.f32 	%f44, %f49;
	setp.equ.f32 	%p84, %f44, 0f7F800000;
	abs.f64 	%fd236, %fd77;
	setp.equ.f64 	%p85, %fd236, 0d7FF0000000000000;
	or.pred  	%p86, %p84, %p85;
	mov.f64 	%fd283, 0d0000000000000000;
	@%p86 bra 	$L__BB0_111;
	cvt.f64.f32 	%fd238, %f49;
	sub.f64 	%fd283, %fd238, %fd77;
$L__BB0_111:
	max.f64 	%fd239, %fd283, 0d0000000000000000;
	neg.f64 	%fd240, %fd283;
	max.f64 	%fd241, %fd240, 0d0000000000000000;
	mov.f64 	%fd242, 0d3FF0000000000000;
	sub.f64 	%fd243, %fd242, %fd4;
	mul.f64 	%fd244, %fd4, %fd239;
	fma.rn.f64 	%fd277, %fd243, %fd75, %fd244;
	mul.f64 	%fd245, %fd4, %fd241;
	fma.rn.f64 	%fd276, %fd243, %fd76, %fd245;
	mul.f64 	%fd246, %fd3, %fd276;
	mul.f64 	%fd247, %fd1, %fd277;
	sub.f64 	%fd248, %fd246, %fd247;
	setp.ge.f64 	%p87, %fd248, 0d0000000000000000;
	selp.f64 	%fd249, 0d3FF0000000000000, 0d0000000000000000, %p87;
	sub.f64 	%fd250, %fd242, %fd2;
	fma.rn.f64 	%fd251, %fd250, %fd249, %fd2;
	cvt.f64.f32 	%fd252, %f49;
	fma.rn.f64 	%fd253, %fd248, %fd251, %fd252;
	abs.f64 	%fd254, %fd253;
	setp.ne.f64 	%p89, %fd254, 0d7FF0000000000000;
	cvt.rn.f32.f64 	%f45, %fd253;
	selp.f32 	%f46, %f45, 0f00000000, %p87;
	selp.f32 	%f47, %f45, %f46, %p89;
	st.global.f32 	[%rd127+4], %f47;
	add.s32 	%r181, %r181, 4;
	add.s64 	%rd128, %rd128, 16;
	add.s64 	%rd127, %rd127, 16;
	setp.eq.s32 	%p90, %r181, 0;
	@%p90 bra 	$L__BB0_112;
	bra.uni 	$L__BB0_95;
$L__BB0_112:
	ret;

}
	// .globl	reverse_rsi_many_series_one_param_f32
.visible .entry reverse_rsi_many_series_one_param_f32(
	.param .u64 .ptr .align 1 reverse_rsi_many_series_one_param_f32_param_0,
	.param .u64 .ptr .align 1 reverse_rsi_many_series_one_param_f32_param_1,
	.param .u32 reverse_rsi_many_series_one_param_f32_param_2,
	.param .u32 reverse_rsi_many_series_one_param_f32_param_3,
	.param .u32 reverse_rsi_many_series_one_param_f32_param_4,
	.param .f32 reverse_rsi_many_series_one_param_f32_param_5,
	.param .u64 .ptr .align 1 reverse_rsi_many_series_one_param_f32_param_6
)
{
	.reg .pred 	%p<111>;
	.reg .b32 	%r<116>;
	.reg .b32 	%f<49>;
	.reg .b64 	%rd<226>;
	.reg .b64 	%fd<264>;

	ld.param.u64 	%rd58, [reverse_rsi_many_series_one_param_f32_param_0];
	ld.param.u64 	%rd57, [reverse_rsi_many_series_one_param_f32_param_1];
	ld.param.u32 	%r61, [reverse_rsi_many_series_one_param_f32_param_2];
	ld.param.u32 	%r62, [reverse_rsi_many_series_one_param_f32_param_3];
	ld.param.u32 	%r63, [reverse_rsi_many_series_one_param_f32_param_4];
	ld.param.f32 	%f16, [reverse_rsi_many_series_one_param_f32_param_5];
	ld.param.u64 	%rd59, [reverse_rsi_many_series_one_param_f32_param_6];
	cvta.to.global.u64 	%rd1, %rd59;
	cvta.to.global.u64 	%rd2, %rd58;
	mov.u32 	%r64, %ctaid.x;
	mov.u32 	%r65, %ntid.x;
	mov.u32 	%r66, %tid.x;
	mad.lo.s32 	%r1, %r64, %r65, %r66;
	setp.ge.s32 	%p1, %r1, %r61;
	@%p1 bra 	$L__BB1_97;
	cvta.to.global.u64 	%rd60, %rd57;
	cvt.s64.s32 	%rd3, %r1;
	mul.wide.s32 	%rd61, %r1, 4;
	add.s64 	%rd62, %rd60, %rd61;
	ld.global.nc.u32 	%r2, [%rd62];
	setp.lt.s32 	%p2, %r63, 1;
	setp.leu.f32 	%p3, %f16, 0f00000000;
	setp.geu.f32 	%p4, %f16, 0f42C80000;
	or.pred  	%p5, %p3, %p4;
	or.pred  	%p6, %p2, %p5;
	setp.lt.s32 	%p7, %r2, 0;
	setp.le.s32 	%p8, %r62, %r2;
	or.pred  	%p9, %p7, %p8;
	or.pred  	%p11, %p6, %p9;
	not.pred 	%p12, %p11;
	@%p12 bra 	$L__BB1_15;
	shl.b64 	%rd181, %rd3, 2;
	add.s64 	%rd219, %rd1, %rd181;
	setp.lt.s32 	%p102, %r62, 1;
	@%p102 bra 	$L__BB1_97;
	and.b32  	%r3, %r62, 15;
	setp.lt.u32 	%p103, %r62, 16;
	@%p103 bra 	$L__BB1_6;
	mul.wide.s32 	%rd5, %r61, 64;
	and.b32  	%r95, %r62, 2147483632;
	neg.s32 	%r100, %r95;
	mul.wide.s32 	%rd6, %r61, 4;
	mov.u64 	%rd209, %rd219;
$L__BB1_5:
	.pragma "nounroll";
	mov.b32 	%r96, 2147483647;
	st.global.u32 	[%rd209], %r96;
	add.s64 	%rd182, %rd209, %rd6;
	st.global.u32 	[%rd182], %r96;
	add.s64 	%rd183, %rd182, %rd6;
	st.global.u32 	[%rd183], %r96;
	add.s64 	%rd184, %rd183, %rd6;
	st.global.u32 	[%rd184], %r96;
	add.s64 	%rd185, %rd184, %rd6;
	st.global.u32 	[%rd185], %r96;
	add.s64 	%rd186, %rd185, %rd6;
	st.global.u32 	[%rd186], %r96;
	add.s64 	%rd187, %rd186, %rd6;
	st.global.u32 	[%rd187], %r96;
	add.s64 	%rd188, %rd187, %rd6;
	st.global.u32 	[%rd188], %r96;
	add.s64 	%rd189, %rd188, %rd6;
	st.global.u32 	[%rd189], %r96;
	add.s64 	%rd190, %rd189, %rd6;
	st.global.u32 	[%rd190], %r96;
	add.s64 	%rd191, %rd190, %rd6;
	st.global.u32 	[%rd191], %r96;
	add.s64 	%rd192, %rd191, %rd6;
	st.global.u32 	[%rd192], %r96;
	add.s64 	%rd193, %rd192, %rd6;
	st.global.u32 	[%rd193], %r96;
	add.s64 	%rd194, %rd193, %rd6;
	st.global.u32 	[%rd194], %r96;
	add.s64 	%rd195, %rd194, %rd6;
	st.global.u32 	[%rd195], %r96;
	add.s64 	%rd196, %rd195, %rd6;
	st.global.u32 	[%rd196], %r96;
	add.s64 	%rd219, %rd209, %rd5;
	add.s32 	%r100, %r100, 16;
	setp.eq.s32 	%p104, %r100, 0;
	add.s64 	%rd209, %rd196, %rd6;
	@%p104 bra 	$L__BB1_6;
	bra.uni 	$L__BB1_5;
$L__BB1_6:
	setp.eq.s32 	%p105, %r3, 0;
	@%p105 bra 	$L__BB1_97;
	and.b32  	%r51, %r62, 7;
	setp.lt.u32 	%p106, %r3, 8;
	@%p106 bra 	$L__BB1_9;
	mov.b32 	%r97, 2147483647;
	st.global.u32 	[%rd219], %r97;
	mul.wide.s32 	%rd197, %r61, 4;
	add.s64 	%rd198, %rd219, %rd197;
	st.global.u32 	[%rd198], %r97;
	add.s64 	%rd199, %rd198, %rd197;
	st.global.u32 	[%rd199], %r97;
	add.s64 	%rd200, %rd199, %rd197;
	st.global.u32 	[%rd200], %r97;
	add.s64 	%rd201, %rd200, %rd197;
	st.global.u32 	[%rd201], %r97;
	add.s64 	%rd202, %rd201, %rd197;
	st.global.u32 	[%rd202], %r97;
	add.s64 	%rd203, %rd202, %rd197;
	st.global.u32 	[%rd203], %r97;
	add.s64 	%rd204, %rd203, %rd197;
	st.global.u32 	[%rd204], %r97;
	add.s64 	%rd219, %rd204, %rd197;
$L__BB1_9:
	setp.eq.s32 	%p107, %r51, 0;
	@%p107 bra 	$L__BB1_97;
	and.b32  	%r52, %r62, 3;
	setp.lt.u32 	%p108, %r51, 4;
	@%p108 bra 	$L__BB1_12;
	mov.b32 	%r98, 2147483647;
	st.global.u32 	[%rd219], %r98;
	mul.wide.s32 	%rd205, %r61, 4;
	add.s64 	%rd206, %rd219, %rd205;
	st.global.u32 	[%rd206], %r98;
	add.s64 	%rd207, %rd206, %rd205;
	st.global.u32 	[%rd207], %r98;
	add.s64 	%rd208, %rd207, %rd205;
	st.global.u32 	[%rd208], %r98;
	add.s64 	%rd219, %rd208, %rd205;
$L__BB1_12:
	setp.eq.s32 	%p109, %r52, 0;
	@%p109 bra 	$L__BB1_97;
	mul.wide.s32 	%rd46, %r61, 4;
	neg.s32 	%r114, %r52;
$L__BB1_14:
	.pragma "nounroll";
	mov.b32 	%r99, 2147483647;
	st.global.u32 	[%rd219], %r99;
	add.s64 	%rd219, %rd219, %rd46;
	add.s32 	%r114, %r114, 1;
	setp.eq.s32 	%p110, %r114, 0;
	@%p110 bra 	$L__BB1_97;
	bra.uni 	$L__BB1_14;
$L__BB1_15:
	shl.b32 	%r7, %r63, 1;
	add.s32 	%r8, %r7, -1;
	sub.s32 	%r67, %r62, %r2;
	setp.ge.s32 	%p13, %r67, %r7;
	@%p13 bra 	$L__BB1_29;
	shl.b64 	%rd153, %rd3, 2;
	add.s64 	%rd223, %rd1, %rd153;
	setp.lt.s32 	%p93, %r62, 1;
	@%p93 bra 	$L__BB1_97;
	and.b32  	%r9, %r62, 15;
	setp.lt.u32 	%p94, %r62, 16;
	@%p94 bra 	$L__BB1_20;
	mul.wide.s32 	%rd11, %r61, 64;
	and.b32  	%r90, %r62, 2147483632;
	neg.s32 	%r101, %r90;
	mul.wide.s32 	%rd12, %r61, 4;
	mov.u64 	%rd210, %rd223;
$L__BB1_19:
	.pragma "nounroll";
	mov.b32 	%r91, 2147483647;
	st.global.u32 	[%rd210], %r91;
	add.s64 	%rd154, %rd210, %rd12;
	st.global.u32 	[%rd154], %r91;
	add.s64 	%rd155, %rd154, %rd12;
	st.global.u32 	[%rd155], %r91;
	add.s64 	%rd156, %rd155, %rd12;
	st.global.u32 	[%rd156], %r91;
	add.s64 	%rd157, %rd156, %rd12;
	st.global.u32 	[%rd157], %r91;
	add.s64 	%rd158, %rd157, %rd12;
	st.global.u32 	[%rd158], %r91;
	add.s64 	%rd159, %rd158, %rd12;
	st.global.u32 	[%rd159], %r91;
	add.s64 	%rd160, %rd159, %rd12;
	st.global.u32 	[%rd160], %r91;
	add.s64 	%rd161, %rd160, %rd12;
	st.global.u32 	[%rd161], %r91;
	add.s64 	%rd162, %rd161, %rd12;
	st.global.u32 	[%rd162], %r91;
	add.s64 	%rd163, %rd162, %rd12;
	st.global.u32 	[%rd163], %r91;
	add.s64 	%rd164, %rd163, %rd12;
	st.global.u32 	[%rd164], %r91;
	add.s64 	%rd165, %rd164, %rd12;
	st.global.u32 	[%rd165], %r91;
	add.s64 	%rd166, %rd165, %rd12;
	st.global.u32 	[%rd166], %r91;
	add.s64 	%rd167, %rd166, %rd12;
	st.global.u32 	[%rd167], %r91;
	add.s64 	%rd168, %rd167, %rd12;
	st.global.u32 	[%rd168], %r91;
	add.s64 	%rd223, %rd210, %rd11;
	add.s32 	%r101, %r101, 16;
	setp.eq.s32 	%p95, %r101, 0;
	add.s64 	%rd210, %rd168, %rd12;
	@%p95 bra 	$L__BB1_20;
	bra.uni 	$L__BB1_19;
$L__BB1_20:
	setp.eq.s32 	%p96, %r9, 0;
	@%p96 bra 	$L__BB1_97;
	and.b32  	%r56, %r62, 7;
	setp.lt.u32 	%p97, %r9, 8;
	@%p97 bra 	$L__BB1_23;
	mov.b32 	%r92, 2147483647;
	st.global.u32 	[%rd223], %r92;
	mul.wide.s32 	%rd169, %r61, 4;
	add.s64 	%rd170, %rd223, %rd169;
	st.global.u32 	[%rd170], %r92;
	add.s64 	%rd171, %rd170, %rd169;
	st.global.u32 	[%rd171], %r92;
	add.s64 	%rd172, %rd171, %rd169;
	st.global.u32 	[%rd172], %r92;
	add.s64 	%rd173, %rd172, %rd169;
	st.global.u32 	[%rd173], %r92;
	add.s64 	%rd174, %rd173, %rd169;
	st.global.u32 	[%rd174], %r92;
	add.s64 	%rd175, %rd174, %rd169;
	st.global.u32 	[%rd175], %r92;
	add.s64 	%rd176, %rd175, %rd169;
	st.global.u32 	[%rd176], %r92;
	add.s64 	%rd223, %rd176, %rd169;
$L__BB1_23:
	setp.eq.s32 	%p98, %r56, 0;
	@%p98 bra 	$L__BB1_97;
	and.b32  	%r57, %r62, 3;
	setp.lt.u32 	%p99, %r56, 4;
	@%p99 bra 	$L__BB1_26;
	mov.b32 	%r93, 2147483647;
	st.global.u32 	[%rd223], %r93;
	mul.wide.s32 	%rd177, %r61, 4;
	add.s64 	%rd178, %rd223, %rd177;
	st.global.u32 	[%rd178], %r93;
	add.s64 	%rd179, %rd178, %rd177;
	st.global.u32 	[%rd179], %r93;
	add.s64 	%rd180, %rd179, %rd177;
	st.global.u32 	[%rd180], %r93;
	add.s64 	%rd223, %rd180, %rd177;
$L__BB1_26:
	setp.eq.s32 	%p100, %r57, 0;
	@%p100 bra 	$L__BB1_97;
	mul.wide.s32 	%rd54, %r61, 4;
	neg.s32 	%r115, %r57;
$L__BB1_28:
	.pragma "nounroll";
	mov.b32 	%r94, 2147483647;
	st.global.u32 	[%rd223], %r94;
	add.s64 	%rd223, %rd223, %rd54;
	add.s32 	%r115, %r115, 1;
	setp.ne.s32 	%p101, %r115, 0;
	@%p101 bra 	$L__BB1_28;
	bra.uni 	$L__BB1_97;
$L__BB1_29:
	add.s32 	%r111, %r2, %r8;
	add.s32 	%r14, %r111, -1;
	shl.b64 	%rd63, %rd3, 2;
	add.s64 	%rd16, %rd1, %rd63;
	setp.lt.u32 	%p14, %r111, 2;
	@%p14 bra 	$L__BB1_42;
	add.s32 	%r68, %r2, %r7;
	add.s32 	%r69, %r68, -3;
	and.b32  	%r15, %r14, 15;
	setp.lt.u32 	%p15, %r69, 15;
	mov.u64 	%rd213, %rd16;
	@%p15 bra 	$L__BB1_33;
	mul.wide.s32 	%rd17, %r61, 64;
	and.b32  	%r70, %r14, -16;
	neg.s32 	%r102, %r70;
	mul.wide.s32 	%rd18, %r61, 4;
	mov.u64 	%rd211, %rd16;
$L__BB1_32:
	.pragma "nounroll";
	mov.b32 	%r71, 2147483647;
	st.global.u32 	[%rd211], %r71;
	add.s64 	%rd64, %rd211, %rd18;
	st.global.u32 	[%rd64], %r71;
	add.s64 	%rd65, %rd64, %rd18;
	st.global.u32 	[%rd65], %r71;
	add.s64 	%rd66, %rd65, %rd18;
	st.global.u32 	[%rd66], %r71;
	add.s64 	%rd67, %rd66, %rd18;
	st.global.u32 	[%rd67], %r71;
	add.s64 	%rd68, %rd67, %rd18;
	st.global.u32 	[%rd68], %r71;
	add.s64 	%rd69, %rd68, %rd18;
	st.global.u32 	[%rd69], %r71;
	add.s64 	%rd70, %rd69, %rd18;
	st.global.u32 	[%rd70], %r71;
	add.s64 	%rd71, %rd70, %rd18;
	st.global.u32 	[%rd71], %r71;
	add.s64 	%rd72, %rd71, %rd18;
	st.global.u32 	[%rd72], %r71;
	add.s64 	%rd73, %rd72, %rd18;
	st.global.u32 	[%rd73], %r71;
	add.s64 	%rd74, %rd73, %rd18;
	st.global.u32 	[%rd74], %r71;
	add.s64 	%rd75, %rd74, %rd18;
	st.global.u32 	[%rd75], %r71;
	add.s64 	%rd76, %rd75, %rd18;
	st.global.u32 	[%rd76], %r71;
	add.s64 	%rd77, %rd76, %rd18;
	st.global.u32 	[%rd77], %r71;
	add.s64 	%rd78, %rd77, %rd18;
	st.global.u32 	[%rd78], %r71;
	add.s64 	%rd213, %rd211, %rd17;
	add.s32 	%r102, %r102, 16;
	setp.ne.s32 	%p16, %r102, 0;
	add.s64 	%rd211, %rd78, %rd18;
	@%p16 bra 	$L__BB1_32;
$L__BB1_33:
	setp.eq.s32 	%p17, %r15, 0;
	@%p17 bra 	$L__BB1_42;
	and.b32  	%r19, %r14, 7;
	setp.lt.u32 	%p18, %r15, 8;
	@%p18 bra 	$L__BB1_36;
	mov.b32 	%r72, 2147483647;
	st.global.u32 	[%rd213], %r72;
	mul.wide.s32 	%rd79, %r61, 4;
	add.s64 	%rd80, %rd213, %rd79;
	st.global.u32 	[%rd80], %r72;
	add.s64 	%rd81, %rd80, %rd79;
	st.global.u32 	[%rd81], %r72;
	add.s64 	%rd82, %rd81, %rd79;
	st.global.u32 	[%rd82], %r72;
	add.s64 	%rd83, %rd82, %rd79;
	st.global.u32 	[%rd83], %r72;
	add.s64 	%rd84, %rd83, %rd79;
	st.global.u32 	[%rd84], %r72;
	add.s64 	%rd85, %rd84, %rd79;
	st.global.u32 	[%rd85], %r72;
	add.s64 	%rd86, %rd85, %rd79;
	st.global.u32 	[%rd86], %r72;
	add.s64 	%rd213, %rd86, %rd79;
$L__BB1_36:
	setp.eq.s32 	%p19, %r19, 0;
	@%p19 bra 	$L__BB1_42;
	and.b32  	%r20, %r14, 3;
	setp.lt.u32 	%p20, %r19, 4;
	@%p20 bra 	$L__BB1_39;
	mov.b32 	%r73, 2147483647;
	st.global.u32 	[%rd213], %r73;
	mul.wide.s32 	%rd87, %r61, 4;
	add.s64 	%rd88, %rd213, %rd87;
	st.global.u32 	[%rd88], %r73;
	add.s64 	%rd89, %rd88, %rd87;
	st.global.u32 	[%rd89], %r73;
	add.s64 	%rd90, %rd89, %rd87;
	st.global.u32 	[%rd90], %r73;
	add.s64 	%rd213, %rd90, %rd87;
$L__BB1_39:
	setp.eq.s32 	%p21, %r20, 0;
	@%p21 bra 	$L__BB1_42;
	mul.wide.s32 	%rd27, %r61, 4;
	neg.s32 	%r103, %r20;
$L__BB1_41:
	.pragma "nounroll";
	mov.b32 	%r74, 2147483647;
	st.global.u32 	[%rd213], %r74;
	add.s64 	%rd213, %rd213, %rd27;
	add.s32 	%r103, %r103, 1;
	setp.ne.s32 	%p22, %r103, 0;
	@%p22 bra 	$L__BB1_41;
$L__BB1_42:
	sub.s32 	%r75, %r8, %r63;
	cvt.rn.f64.u32 	%fd1, %r75;
	cvt.f64.f32 	%fd88, %f16;
	mov.f64 	%fd89, 0d4059000000000000;
	sub.f64 	%fd90, %fd89, %fd88;
	div.rn.f64 	%fd91, %fd88, %fd90;
	mul.f64 	%fd2, %fd91, %fd1;
	div.rn.f64 	%fd3, %fd90, %fd88;
	cvt.rn.f64.u32 	%fd92, %r7;
	mov.f64 	%fd93, 0d4000000000000000;
	div.rn.f64 	%fd4, %fd93, %fd92;
	mov.f64 	%fd94, 0d3FF0000000000000;
	sub.f64 	%fd5, %fd94, %fd4;
	cvt.s64.s32 	%rd30, %r61;
	mov.u32 	%r104, %r2;
$L__BB1_43:
	cvt.u64.u32 	%rd91, %r104;
	mad.lo.s64 	%rd92, %rd91, %rd30, %rd3;
	shl.b64 	%rd93, %rd92, 2;
	add.s64 	%rd94, %rd2, %rd93;
	ld.global.nc.f32 	%f17, [%rd94];
	abs.f32 	%f1, %f17;
	setp.ne.f32 	%p23, %f1, 0f7F800000;
	add.s32 	%r104, %r104, 1;
	setp.ne.s32 	%p24, %r104, %r62;
	and.pred  	%p25, %p23, %p24;
	@%p25 bra 	$L__BB1_43;
	add.s32 	%r76, %r2, 1;
	max.u32 	%r26, %r111, %r76;
	sub.s32 	%r77, %r26, %r2;
	and.b32  	%r27, %r77, 3;
	setp.eq.s32 	%p26, %r27, 0;
	mov.f64 	%fd239, 0d0000000000000000;
	mov.u32 	%r107, %r2;
	mov.f64 	%fd252, %fd239;
	mov.f64 	%fd251, %fd239;
	@%p26 bra 	$L__BB1_51;
	cvt.u64.u32 	%rd95, %r2;
	mad.lo.s64 	%rd96, %rd30, %rd95, %rd3;
	shl.b64 	%rd97, %rd96, 2;
	add.s64 	%rd216, %rd2, %rd97;
	neg.s32 	%r105, %r27;
	mov.f64 	%fd239, 0d0000000000000000;
	shl.b64 	%rd98, %rd30, 2;
	mov.u32 	%r107, %r2;
$L__BB1_46:
	.pragma "nounroll";
	setp.equ.f32 	%p27, %f1, 0f7F800000;
	ld.global.nc.f32 	%f2, [%rd216];
	@%p27 bra 	$L__BB1_48;
	cvt.f64.f32 	%fd98, %f2;
	sub.f64 	%fd238, %fd98, %fd239;
	bra.uni 	$L__BB1_50;
$L__BB1_48:
	abs.f32 	%f18, %f2;
	setp.equ.f32 	%p28, %f18, 0f7F800000;
	abs.f64 	%fd100, %fd239;
	setp.equ.f64 	%p29, %fd100, 0d7FF0000000000000;
	or.pred  	%p30, %p28, %p29;
	mov.f64 	%fd238, 0d0000000000000000;
	@%p30 bra 	$L__BB1_50;
	cvt.f64.f32 	%fd102, %f2;
	sub.f64 	%fd238, %fd102, %fd239;
$L__BB1_50:
	max.f64 	%fd103, %fd238, 0d0000000000000000;
	add.f64 	%fd251, %fd251, %fd103;
	neg.f64 	%fd104, %fd238;
	max.f64 	%fd105, %fd104, 0d0000000000000000;
	add.f64 	%fd252, %fd252, %fd105;
	cvt.f64.f32 	%fd239, %f2;
	add.s32 	%r107, %r107, 1;
	add.s64 	%rd216, %rd216, %rd98;
	add.s32 	%r105, %r105, 1;
	setp.ne.s32 	%p31, %r105, 0;
	@%p31 bra 	$L__BB1_46;
$L__BB1_51:
	sub.s32 	%r78, %r2, %r26;
	setp.gt.u32 	%p32, %r78, -4;
	@%p32 bra 	$L__BB1_70;
	add.s32 	%r108, %r107, 1;
$L__BB1_53:
	mov.u32 	%r35, %r108;
	setp.equ.f32 	%p33, %f1, 0f7F800000;
	add.s32 	%r79, %r35, -1;
	cvt.u64.u32 	%rd99, %r79;
	mad.lo.s64 	%rd100, %rd99, %rd30, %rd3;
	shl.b64 	%rd101, %rd100, 2;
	add.s64 	%rd102, %rd2, %rd101;
	ld.global.nc.f32 	%f3, [%rd102];
	@%p33 bra 	$L__BB1_55;
	cvt.f64.f32 	%fd106, %f3;
	sub.f64 	%fd247, %fd106, %fd239;
	bra.uni 	$L__BB1_57;
$L__BB1_55:
	abs.f32 	%f19, %f3;
	setp.equ.f32 	%p34, %f19, 0f7F800000;
	abs.f64 	%fd108, %fd239;
	setp.equ.f64 	%p35, %fd108, 0d7FF0000000000000;
	or.pred  	%p36, %p34, %p35;
	mov.f64 	%fd247, 0d0000000000000000;
	@%p36 bra 	$L__BB1_57;
	cvt.f64.f32 	%fd110, %f3;
	sub.f64 	%fd247, %fd110, %fd239;
$L__BB1_57:
	max.f64 	%fd111, %fd247, 0d0000000000000000;
	add.f64 	%fd26, %fd251, %fd111;
	neg.f64 	%fd112, %fd247;
	max.f64 	%fd113, %fd112, 0d0000000000000000;
	add.f64 	%fd27, %fd252, %fd113;
	cvt.f64.f32 	%fd28, %f3;
	cvt.u64.u32 	%rd103, %r35;
	mad.lo.s64 	%rd104, %rd103, %rd30, %rd3;
	shl.b64 	%rd105, %rd104, 2;
	add.s64 	%rd106, %rd2, %rd105;
	ld.global.nc.f32 	%f4, [%rd106];
	@%p33 bra 	$L__BB1_59;
	cvt.f64.f32 	%fd114, %f4;
	sub.f64 	%fd248, %fd114, %fd28;
	bra.uni 	$L__BB1_61;
$L__BB1_59:
	abs.f32 	%f20, %f4;
	setp.equ.f32 	%p38, %f20, 0f7F800000;
	abs.f64 	%fd116, %fd28;
	setp.equ.f64 	%p39, %fd116, 0d7FF0000000000000;
	or.pred  	%p40, %p38, %p39;
	mov.f64 	%fd248, 0d0000000000000000;
	@%p40 bra 	$L__BB1_61;
	cvt.f64.f32 	%fd118, %f4;
	sub.f64 	%fd248, %fd118, %fd28;
$L__BB1_61:
	max.f64 	%fd119, %fd248, 0d0000000000000000;
	add.f64 	%fd32, %fd26, %fd119;
	neg.f64 	%fd120, %fd248;
	max.f64 	%fd121, %fd120, 0d0000000000000000;
	add.f64 	%fd33, %fd27, %fd121;
	cvt.f64.f32 	%fd34, %f4;
	add.s32 	%r80, %r35, 1;
	cvt.u64.u32 	%rd107, %r80;
	mad.lo.s64 	%rd108, %rd107, %rd30, %rd3;
	shl.b64 	%rd109, %rd108, 2;
	add.s64 	%rd110, %rd2, %rd109;
	ld.global.nc.f32 	%f5, [%rd110];
	@%p33 bra 	$L__BB1_63;
	cvt.f64.f32 	%fd122, %f5;
	sub.f64 	%fd249, %fd122, %fd34;
	bra.uni 	$L__BB1_65;
$L__BB1_63:
	abs.f32 	%f21, %f5;
	setp.equ.f32 	%p42, %f21, 0f7F800000;
	abs.f64 	%fd124, %fd34;
	setp.equ.f64 	%p43, %fd124, 0d7FF0000000000000;
	or.pred  	%p44, %p42, %p43;
	mov.f64 	%fd249, 0d0000000000000000;
	@%p44 bra 	$L__BB1_65;
	cvt.f64.f32 	%fd126, %f5;
	sub.f64 	%fd249, %fd126, %fd34;
$L__BB1_65:
	max.f64 	%fd127, %fd249, 0d0000000000000000;
	add.f64 	%fd38, %fd32, %fd127;
	neg.f64 	%fd128, %fd249;
	max.f64 	%fd129, %fd128, 0d0000000000000000;
	add.f64 	%fd39, %fd33, %fd129;
	cvt.f64.f32 	%fd40, %f5;
	add.s32 	%r81, %r35, 2;
	cvt.u64.u32 	%rd111, %r81;
	mad.lo.s64 	%rd112, %rd111, %rd30, %rd3;
	shl.b64 	%rd113, %rd112, 2;
	add.s64 	%rd114, %rd2, %rd113;
	ld.global.nc.f32 	%f6, [%rd114];
	@%p33 bra 	$L__BB1_67;
	cvt.f64.f32 	%fd130, %f6;
	sub.f64 	%fd250, %fd130, %fd40;
	bra.uni 	$L__BB1_69;
$L__BB1_67:
	abs.f32 	%f22, %f6;
	setp.equ.f32 	%p46, %f22, 0f7F800000;
	abs.f64 	%fd132, %fd40;
	setp.equ.f64 	%p47, %fd132, 0d7FF0000000000000;
	or.pred  	%p48, %p46, %p47;
	mov.f64 	%fd250, 0d0000000000000000;
	@%p48 bra 	$L__BB1_69;
	cvt.f64.f32 	%fd134, %f6;
	sub.f64 	%fd250, %fd134, %fd40;
$L__BB1_69:
	max.f64 	%fd135, %fd250, 0d0000000000000000;
	add.f64 	%fd251, %fd38, %fd135;
	neg.f64 	%fd136, %fd250;
	max.f64 	%fd137, %fd136, 0d0000000000000000;
	add.f64 	%fd252, %fd39, %fd137;
	cvt.f64.f32 	%fd239, %f6;
	add.s32 	%r108, %r35, 4;
	add.s32 	%r82, %r35, 3;
	setp.lt.s32 	%p49, %r82, %r111;
	@%p49 bra 	$L__BB1_53;
$L__BB1_70:
	add.s32 	%r83, %r7, -1;
	cvt.rn.f64.u32 	%fd138, %r83;
	div.rn.f64 	%fd257, %fd251, %fd138;
	div.rn.f64 	%fd256, %fd252, %fd138;
	cvt.u64.u32 	%rd115, %r14;
	mul.lo.s64 	%rd116, %rd115, %rd30;
	add.s64 	%rd117, %rd116, %rd3;
	shl.b64 	%rd118, %rd117, 2;
	add.s64 	%rd119, %rd2, %rd118;
	ld.global.nc.f32 	%f47, [%rd119];
	cvt.f64.f32 	%fd139, %f47;
	mul.f64 	%fd140, %fd2, %fd256;
	mul.f64 	%fd141, %fd257, %fd1;
	sub.f64 	%fd142, %fd140, %fd141;
	setp.ge.f64 	%p50, %fd142, 0d0000000000000000;
	selp.f64 	%fd143, 0d3FF0000000000000, 0d0000000000000000, %p50;
	mov.f64 	%fd144, 0d3FF0000000000000;
	sub.f64 	%fd51, %fd144, %fd3;
	fma.rn.f64 	%fd145, %fd51, %fd143, %fd3;
	fma.rn.f64 	%fd146, %fd142, %fd145, %fd139;
	abs.f64 	%fd147, %fd146;
	setp.ne.f64 	%p52, %fd147, 0d7FF0000000000000;
	cvt.rn.f32.f64 	%f23, %fd146;
	selp.f32 	%f24, %f23, 0f00000000, %p50;
	selp.f32 	%f25, %f23, %f24, %p52;
	shl.b64 	%rd120, %rd116, 2;
	add.s64 	%rd121, %rd16, %rd120;
	st.global.f32 	[%rd121], %f25;
	setp.ge.s32 	%p53, %r111, %r62;
	@%p53 bra 	$L__BB1_97;
	add.s32 	%r37, %r2, %r7;
	sub.s32 	%r84, %r62, %r37;
	add.s32 	%r85, %r84, 1;
	and.b32  	%r38, %r85, 3;
	setp.eq.s32 	%p54, %r38, 0;
	@%p54 bra 	$L__BB1_78;
	cvt.u64.u32 	%rd122, %r111;
	mul.lo.s64 	%rd123, %rd30, %rd122;
	shl.b64 	%rd217, %rd123, 2;
	neg.s32 	%r109, %r38;
	shl.b64 	%rd124, %rd3, 2;
	add.s64 	%rd125, %rd2, %rd124;
	shl.b64 	%rd128, %rd30, 2;
	mov.u32 	%r110, %r37;
$L__BB1_73:
	.pragma "nounroll";
	mov.u32 	%r111, %r110;
	setp.equ.f32 	%p55, %f1, 0f7F800000;
	cvt.f64.f32 	%fd54, %f47;
	add.s64 	%rd126, %rd125, %rd217;
	ld.global.nc.f32 	%f47, [%rd126];
	@%p55 bra 	$L__BB1_75;
	cvt.f64.f32 	%fd148, %f47;
	sub.f64 	%fd255, %fd148, %fd54;
	bra.uni 	$L__BB1_77;
$L__BB1_75:
	abs.f32 	%f26, %f47;
	setp.equ.f32 	%p56, %f26, 0f7F800000;
	abs.f64 	%fd150, %fd54;
	setp.equ.f64 	%p57, %fd150, 0d7FF0000000000000;
	or.pred  	%p58, %p56, %p57;
	mov.f64 	%fd255, 0d0000000000000000;
	@%p58 bra 	$L__BB1_77;
	cvt.f64.f32 	%fd152, %f47;
	sub.f64 	%fd255, %fd152, %fd54;
$L__BB1_77:
	max.f64 	%fd153, %fd255, 0d0000000000000000;
	neg.f64 	%fd154, %fd255;
	max.f64 	%fd155, %fd154, 0d0000000000000000;
	mul.f64 	%fd156, %fd4, %fd153;
	fma.rn.f64 	%fd257, %fd5, %fd257, %fd156;
	mul.f64 	%fd157, %fd4, %fd155;
	fma.rn.f64 	%fd256, %fd5, %fd256, %fd157;
	mul.f64 	%fd158, %fd2, %fd256;
	mul.f64 	%fd159, %fd257, %fd1;
	sub.f64 	%fd160, %fd158, %fd159;
	setp.ge.f64 	%p59, %fd160, 0d0000000000000000;
	selp.f64 	%fd161, 0d3FF0000000000000, 0d0000000000000000, %p59;
	fma.rn.f64 	%fd162, %fd51, %fd161, %fd3;
	cvt.f64.f32 	%fd163, %f47;
	fma.rn.f64 	%fd164, %fd160, %fd162, %fd163;
	abs.f64 	%fd165, %fd164;
	setp.ne.f64 	%p61, %fd165, 0d7FF0000000000000;
	cvt.rn.f32.f64 	%f27, %fd164;
	selp.f32 	%f28, %f27, 0f00000000, %p59;
	selp.f32 	%f29, %f27, %f28, %p61;
	add.s64 	%rd127, %rd16, %rd217;
	st.global.f32 	[%rd127], %f29;
	add.s32 	%r110, %r111, 1;
	add.s64 	%rd217, %rd217, %rd128;
	add.s32 	%r109, %r109, 1;
	setp.ne.s32 	%p62, %r109, 0;
	@%p62 bra 	$L__BB1_73;
$L__BB1_78:
	sub.s32 	%r86, %r62, %r37;
	setp.lt.u32 	%p63, %r86, 3;
	@%p63 bra 	$L__BB1_97;
	sub.s32 	%r113, %r111, %r62;
	add.s32 	%r112, %r111, 1;
$L__BB1_80:
	setp.equ.f32 	%p64, %f1, 0f7F800000;
	add.s32 	%r87, %r112, -1;
	cvt.f64.f32 	%fd64, %f47;
	cvt.u64.u32 	%rd129, %r87;
	mul.lo.s64 	%rd37, %rd129, %rd30;
	add.s64 	%rd130, %rd37, %rd3;
	shl.b64 	%rd131, %rd130, 2;
	add.s64 	%rd132, %rd2, %rd131;
	ld.global.nc.f32 	%f12, [%rd132];
	@%p64 bra 	$L__BB1_82;
	cvt.f64.f32 	%fd166, %f12;
	sub.f64 	%fd260, %fd166, %fd64;
	bra.uni 	$L__BB1_84;
$L__BB1_82:
	abs.f32 	%f30, %f12;
	setp.equ.f32 	%p65, %f30, 0f7F800000;
	abs.f64 	%fd168, %fd64;
	setp.equ.f64 	%p66, %fd168, 0d7FF0000000000000;
	or.pred  	%p67, %p65, %p66;
	mov.f64 	%fd260, 0d0000000000000000;
	@%p67 bra 	$L__BB1_84;
	cvt.f64.f32 	%fd170, %f12;
	sub.f64 	%fd260, %fd170, %fd64;
$L__BB1_84:
	max.f64 	%fd171, %fd260, 0d0000000000000000;
	neg.f64 	%fd172, %fd260;
	max.f64 	%fd173, %fd172, 0d0000000000000000;
	mul.f64 	%fd174, %fd4, %fd171;
	fma.rn.f64 	%fd68, %fd5, %fd257, %fd174;
	mul.f64 	%fd175, %fd4, %fd173;
	fma.rn.f64 	%fd69, %fd5, %fd256, %fd175;
	mul.f64 	%fd176, %fd2, %fd69;
	mul.f64 	%fd177, %fd68, %fd1;
	sub.f64 	%fd178, %fd176, %fd177;
	setp.ge.f64 	%p69, %fd178, 0d0000000000000000;
	selp.f64 	%fd179, 0d3FF0000000000000, 0d0000000000000000, %p69;
	fma.rn.f64 	%fd180, %fd51, %fd179, %fd3;
	cvt.f64.f32 	%fd70, %f12;
	fma.rn.f64 	%fd181, %fd178, %fd180, %fd70;
	abs.f64 	%fd182, %fd181;
	setp.ne.f64 	%p71, %fd182, 0d7FF0000000000000;
	cvt.rn.f32.f64 	%f31, %fd181;
	selp.f32 	%f32, %f31, 0f00000000, %p69;
	selp.f32 	%f33, %f31, %f32, %p71;
	shl.b64 	%rd133, %rd37, 2;
	add.s64 	%rd134, %rd16, %rd133;
	st.global.f32 	[%rd134], %f33;
	cvt.u64.u32 	%rd135, %r112;
	mul.lo.s64 	%rd38, %rd135, %rd30;
	add.s64 	%rd136, %rd38, %rd3;
	shl.b64 	%rd137, %rd136, 2;
	add.s64 	%rd138, %rd2, %rd137;
	ld.global.nc.f32 	%f13, [%rd138];
	@%p64 bra 	$L__BB1_86;
	cvt.f64.f32 	%fd183, %f13;
	sub.f64 	%fd261, %fd183, %fd70;
	bra.uni 	$L__BB1_88;
$L__BB1_86:
	abs.f32 	%f34, %f13;
	setp.equ.f32 	%p72, %f34, 0f7F800000;
	abs.f64 	%fd185, %fd70;
	setp.equ.f64 	%p73, %fd185, 0d7FF0000000000000;
	or.pred  	%p74, %p72, %p73;
	mov.f64 	%fd261, 0d0000000000000000;
	@%p74 bra 	$L__BB1_88;
	cvt.f64.f32 	%fd187, %f13;
	sub.f64 	%fd261, %fd187, %fd70;
$L__BB1_88:
	max.f64 	%fd188, %fd261, 0d0000000000000000;
	neg.f64 	%fd189, %fd261;
	max.f64 	%fd190, %fd189, 0d0000000000000000;
	mul.f64 	%fd191, %fd4, %fd188;
	fma.rn.f64 	%fd74, %fd5, %fd68, %fd191;
	mul.f64 	%fd192, %fd4, %fd190;
	fma.rn.f64 	%fd75, %fd5, %fd69, %fd192;
	mul.f64 	%fd193, %fd2, %fd75;
	mul.f64 	%fd194, %fd74, %fd1;
	sub.f64 	%fd195, %fd193, %fd194;
	setp.ge.f64 	%p76, %fd195, 0d0000000000000000;
	selp.f64 	%fd196, 0d3FF0000000000000, 0d0000000000000000, %p76;
	fma.rn.f64 	%fd197, %fd51, %fd196, %fd3;
	cvt.f64.f32 	%fd76, %f13;
	fma.rn.f64 	%fd198, %fd195, %fd197, %fd76;
	abs.f64 	%fd199, %fd198;
	setp.ne.f64 	%p78, %fd199, 0d7FF0000000000000;
	cvt.rn.f32.f64 	%f35, %fd198;
	selp.f32 	%f36, %f35, 0f00000000, %p76;
	selp.f32 	%f37, %f35, %f36, %p78;
	shl.b64 	%rd139, %rd38, 2;
	add.s64 	%rd140, %rd16, %rd139;
	st.global.f32 	[%rd140], %f37;
	add.s32 	%r88, %r112, 1;
	cvt.u64.u32 	%rd141, %r88;
	mul.lo.s64 	%rd39, %rd141, %rd30;
	add.s64 	%rd142, %rd39, %rd3;
	shl.b64 	%rd143, %rd142, 2;
	add.s64 	%rd144, %rd2, %rd143;
	ld.global.nc.f32 	%f14, [%rd144];
	@%p64 bra 	$L__BB1_90;
	cvt.f64.f32 	%fd200, %f14;
	sub.f64 	%fd262, %fd200, %fd76;
	bra.uni 	$L__BB1_92;
$L__BB1_90:
	abs.f32 	%f38, %f14;
	setp.equ.f32 	%p79, %f38, 0f7F800000;
	abs.f64 	%fd202, %fd76;
	setp.equ.f64 	%p80, %fd202, 0d7FF0000000000000;
	or.pred  	%p81, %p79, %p80;
	mov.f64 	%fd262, 0d0000000000000000;
	@%p81 bra 	$L__BB1_92;
	cvt.f64.f32 	%fd204, %f14;
	sub.f64 	%fd262, %fd204, %fd76;
$L__BB1_92:
	max.f64 	%fd205, %fd262, 0d0000000000000000;
	neg.f64 	%fd206, %fd262;
	max.f64 	%fd207, %fd206, 0d0000000000000000;
	mul.f64 	%fd208, %fd4, %fd205;
	fma.rn.f64 	%fd80, %fd5, %fd74, %fd208;
	mul.f64 	%fd209, %fd4, %fd207;
	fma.rn.f64 	%fd81, %fd5, %fd75, %fd209;
	mul.f64 	%fd210, %fd2, %fd81;
	mul.f64 	%fd211, %fd80, %fd1;
	sub.f64 	%fd212, %fd210, %fd211;
	setp.ge.f64 	%p83, %fd212, 0d0000000000000000;
	selp.f64 	%fd213, 0d3FF0000000000000, 0d0000000000000000, %p83;
	fma.rn.f64 	%fd214, %fd51, %fd213, %fd3;
	cvt.f64.f32 	%fd82, %f14;
	fma.rn.f64 	%fd215, %fd212, %fd214, %fd82;
	abs.f64 	%fd216, %fd215;
	setp.ne.f64 	%p85, %fd216, 0d7FF0000000000000;
	cvt.rn.f32.f64 	%f39, %fd215;
	selp.f32 	%f40, %f39, 0f00000000, %p83;
	selp.f32 	%f41, %f39, %f40, %p85;
	shl.b64 	%rd145, %rd39, 2;
	add.s64 	%rd146, %rd16, %rd145;
	st.global.f32 	[%rd146], %f41;
	add.s32 	%r89, %r112, 2;
	cvt.u64.u32 	%rd147, %r89;
	mul.lo.s64 	%rd40, %rd147, %rd30;
	add.s64 	%rd148, %rd40, %rd3;
	shl.b64 	%rd149, %rd148, 2;
	add.s64 	%rd150, %rd2, %rd149;
	ld.global.nc.f32 	%f47, [%rd150];
	@%p64 bra 	$L__BB1_94;
	cvt.f64.f32 	%fd217, %f47;
	sub.f64 	%fd263, %fd217, %fd82;
	bra.uni 	$L__BB1_96;
$L__BB1_94:
	abs.f32 	%f42, %f47;
	setp.equ.f32 	%p86, %f42, 0f7F800000;
	abs.f64 	%fd219, %fd82;
	setp.equ.f64 	%p87, %fd219, 0d7FF0000000000000;
	or.pred  	%p88, %p86, %p87;
	mov.f64 	%fd263, 0d0000000000000000;
	@%p88 bra 	$L__BB1_96;
	cvt.f64.f32 	%fd221, %f47;
	sub.f64 	%fd263, %fd221, %fd82;
$L__BB1_96:
	max.f64 	%fd222, %fd263, 0d0000000000000000;
	neg.f64 	%fd223, %fd263;
	max.f64 	%fd224, %fd223, 0d0000000000000000;
	mul.f64 	%fd225, %fd4, %fd222;
	fma.rn.f64 	%fd257, %fd5, %fd80, %fd225;
	mul.f64 	%fd226, %fd4, %fd224;
	fma.rn.f64 	%fd256, %fd5, %fd81, %fd226;
	mul.f64 	%fd227, %fd2, %fd256;
	mul.f64 	%fd228, %fd257, %fd1;
	sub.f64 	%fd229, %fd227, %fd228;
	setp.ge.f64 	%p89, %fd229, 0d0000000000000000;
	selp.f64 	%fd230, 0d3FF0000000000000, 0d0000000000000000, %p89;
	fma.rn.f64 	%fd231, %fd51, %fd230, %fd3;
	cvt.f64.f32 	%fd232, %f47;
	fma.rn.f64 	%fd233, %fd229, %fd231, %fd232;
	abs.f64 	%fd234, %fd233;
	setp.ne.f64 	%p91, %fd234, 0d7FF0000000000000;
	cvt.rn.f32.f64 	%f43, %fd233;
	selp.f32 	%f44, %f43, 0f00000000, %p89;
	selp.f32 	%f45, %f43, %f44, %p91;
	shl.b64 	%rd151, %rd40, 2;
	add.s64 	%rd152, %rd16, %rd151;
	st.global.f32 	[%rd152], %f45;
	add.s32 	%r113, %r113, 4;
	add.s32 	%r112, %r112, 4;
	setp.eq.s32 	%p92, %r113, 0;
	@%p92 bra 	$L__BB1_97;
	bra.uni 	$L__BB1_80;
$L__BB1_97:
	ret;

}


// ===== COMPILED SASS (sm_100) =====

	.target	sm_100

	.elftype	@"ET_EXEC"


//--------------------- .note.nv.tkinfo           --------------------------
	.section	.note.nv.tkinfo,"",@"SHT_NOTE"
	.sectionflags	@"SHF_NOTE_NV_TKINFO"
	.tkinfo
        /*0018*/ 	.word	0x00000002
        /*0030*/ 	.string	""
        /*0030*/ 	.string	"ptxas"
        /*0030*/ 	.string	"Cuda compilation tools, release 13.0, V13.0.88"
        /*0030*/ 	.string	"Build cuda_13.0.r13.0/compiler.36424714_0"
        /*0030*/ 	.string	"-arch sm_100 -m 64 "



//--------------------- .note.nv.cuinfo           --------------------------
	.section	.note.nv.cuinfo,"",@"SHT_NOTE"
	.sectionflags	@"SHF_NOTE_NV_CUINFO"
        /*0018*/ 	.short	0x0002
        /*001a*/ 	.short	0x0064
        /*001c*/ 	.short	0x0082
	.zero		2


//--------------------- .nv.info                  --------------------------
	.section	.nv.info,"",@"SHT_CUDA_INFO"
	.align	4


	//----- nvinfo : EIATTR_REGCOUNT
	.align		4
        /*0000*/ 	.byte	0x04, 0x2f
        /*0002*/ 	.short	(.L_1 - .L_0)
	.align		4
.L_0:
        /*0004*/ 	.word	index@(reverse_rsi_batch_f32)
        /*0008*/ 	.word	0x0000002a


	//----- nvinfo : EIATTR_FRAME_SIZE
	.align		4
.L_1:
        /*000c*/ 	.byte	0x04, 0x11
        /*000e*/ 	.short	(.L_3 - .L_2)
	.align		4
.L_2:
        /*0010*/ 	.word	index@($__internal_1_$__cuda_sm20_div_rn_f64_full)
        /*0014*/ 	.word	0x00000000


	//----- nvinfo : EIATTR_FRAME_SIZE
	.align		4
.L_3:
        /*0018*/ 	.byte	0x04, 0x11
        /*001a*/ 	.short	(.L_5 - .L_4)
	.align		4
.L_4:
        /*001c*/ 	.word	index@(reverse_rsi_batch_f32)
        /*0020*/ 	.word	0x00000000


	//----- nvinfo : EIATTR_REGCOUNT
	.align		4
.L_5:
        /*0024*/ 	.byte	0x04, 0x2f
        /*0026*/ 	.short	(.L_7 - .L_6)
	.align		4
.L_6:
        /*0028*/ 	.word	index@(reverse_rsi_many_series_one_param_f32)
        /*002c*/ 	.word	0x00000034


	//----- nvinfo : EIATTR_FRAME_SIZE
	.align		4
.L_7:
        /*0030*/ 	.byte	0x04, 0x11
        /*0032*/ 	.short	(.L_9 - .L_8)
	.align		4
.L_8:
        /*0034*/ 	.word	index@($__internal_0_$__cuda_sm20_div_rn_f64_full)
        /*0038*/ 	.word	0x00000000


	//----- nvinfo : EIATTR_FRAME_SIZE
	.align		4
.L_9:
        /*003c*/ 	.byte	0x04, 0x11
        /*003e*/ 	.short	(.L_11 - .L_10)
	.align		4
.L_10:
        /*0040*/ 	.word	index@(reverse_rsi_many_series_one_param_f32)
        /*0044*/ 	.word	0x00000000


	//----- nvinfo : EIATTR_MIN_STACK_SIZE
	.align		4
.L_11:
        /*0048*/ 	.byte	0x04, 0x12
        /*004a*/ 	.short	(.L_13 - .L_12)
	.align		4
.L_12:
        /*004c*/ 	.word	index@(reverse_rsi_many_series_one_param_f32)
        /*0050*/ 	.word	0x00000000


	//----- nvinfo : EIATTR_MIN_STACK_SIZE
	.align		4
.L_13:
        /*0054*/ 	.byte	0x04, 0x12
        /*0056*/ 	.short	(.L_15 - .L_14)
	.align		4
.L_14:
        /*0058*/ 	.word	index@(reverse_rsi_batch_f32)
        /*005c*/ 	.word	0x00000000
.L_15:


//--------------------- .nv.compat                --------------------------
	.section	.nv.compat,"",@"SHT_CUDA_COMPAT_INFO"
	.align	4
        /*0000*/ 	.byte	0x02, 0x09, 0x00, 0x00, 0x02, 0x02, 0x01, 0x00, 0x02, 0x05, 0x05, 0x00, 0x03, 0x07, 0x01, 0x01
        /*0010*/ 	.byte	0x02, 0x03, 0x00, 0x00, 0x02, 0x06, 0x01, 0x00, 0x04, 0x0b, 0x08, 0x00, 0x01, 0x00, 0x00, 0x00
        /*0020*/ 	.byte	0x00, 0x00, 0x00, 0x00


//--------------------- .nv.info.reverse_rsi_many_series_one_param_f32 --------------------------
	.section	.nv.info.reverse_rsi_many_series_one_param_f32,"",@"SHT_CUDA_INFO"
	.sectionflags	@""
	.align	4


	//----- nvinfo : EIATTR_CUDA_API_VERSION
	.align		4
        /*0000*/ 	.byte	0x04, 0x37
        /*0002*/ 	.short	(.L_17 - .L_16)
.L_16:
        /*0004*/ 	.word	0x00000082


	//----- nvinfo : EIATTR_KPARAM_INFO
	.align		4
.L_17:
        /*0008*/ 	.byte	0x04, 0x17
        /*000a*/ 	.short	(.L_19 - .L_18)
.L_18:
        /*000c*/ 	.word	0x00000000
        /*0010*/ 	.short	0x0006
        /*0012*/ 	.short	0x0020
        /*0014*/ 	.byte	0x00, 0xf5, 0x21, 0x00


	//----- nvinfo : EIATTR_KPARAM_INFO
	.align		4
.L_19:
        /*0018*/ 	.byte	0x04, 0x17
        /*001a*/ 	.short	(.L_21 - .L_20)
.L_20:
        /*001c*/ 	.word	0x00000000
        /*0020*/ 	.short	0x0005
        /*0022*/ 	.short	0x001c
        /*0024*/ 	.byte	0x00, 0xf0, 0x11, 0x00


	//----- nvinfo : EIATTR_KPARAM_INFO
	.align		4
.L_21:
        /*0028*/ 	.byte	0x04, 0x17
        /*002a*/ 	.short	(.L_23 - .L_22)
.L_22:
        /*002c*/ 	.word	0x00000000
        /*0030*/ 	.short	0x0004
        /*0032*/ 	.short	0x0018
        /*0034*/ 	.byte	0x00, 0xf0, 0x11, 0x00


	//----- nvinfo : EIATTR_KPARAM_INFO
	.align		4
.L_23:
        /*0038*/ 	.byte	0x04, 0x17
        /*003a*/ 	.short	(.L_25 - .L_24)
.L_24:
        /*003c*/ 	.word	0x00000000
        /*0040*/ 	.short	0x0003
        /*0042*/ 	.short	0x0014
        /*0044*/ 	.byte	0x00, 0xf0, 0x11, 0x00


	//----- nvinfo : EIATTR_KPARAM_INFO
	.align		4
.L_25:
        /*0048*/ 	.byte	0x04, 0x17
        /*004a*/ 	.short	(.L_27 - .L_26)
.L_26:
        /*004c*/ 	.word	0x00000000
        /*0050*/ 	.short	0x0002
        /*0052*/ 	.short	0x0010
        /*0054*/ 	.byte	0x00, 0xf0, 0x11, 0x00


	//----- nvinfo : EIATTR_KPARAM_INFO
	.align		4
.L_27:
        /*0058*/ 	.byte	0x04, 0x17
        /*005a*/ 	.short	(.L_29 - .L_28)
.L_28:
        /*005c*/ 	.word	0x00000000
        /*0060*/ 	.short	0x0001
        /*0062*/ 	.short	0x0008
        /*0064*/ 	.byte	0x00, 0xf5, 0x21, 0x00


	//----- nvinfo : EIATTR_KPARAM_INFO
	.align		4
.L_29:
        /*0068*/ 	.byte	0x04, 0x17
        /*006a*/ 	.short	(.L_31 - .L_30)
.L_30:
        /*006c*/ 	.word	0x00000000
        /*0070*/ 	.short	0x0000
        /*0072*/ 	.short	0x0000
        /*0074*/ 	.byte	0x00, 0xf5, 0x21, 0x00


	//----- nvinfo : EIATTR_SPARSE_MMA_MASK
	.align		4
.L_31:
        /*0078*/ 	.byte	0x03, 0x50
        /*007a*/ 	.short	0x0000


	//----- nvinfo : EIATTR_MAXREG_COUNT
	.align		4
        /*007c*/ 	.byte	0x03, 0x1b
        /*007e*/ 	.short	0x00ff


	//----- nvinfo : EIATTR_MERCURY_ISA_VERSION
	.align		4
        /*0080*/ 	.byte	0x03, 0x5f
        /*0082*/ 	.short	0x0101


	//----- nvinfo : EIATTR_VRC_CTA_INIT_COUNT
	.align		4
        /*0084*/ 	.byte	0x02, 0x4a
	.zero		1
	.zero		1


	//----- nvinfo : EIATTR_EXIT_INSTR_OFFSETS
	.align		4
        /*0088*/ 	.byte	0x04, 0x1c
        /*008a*/ 	.short	(.L_33 - .L_32)


	//   ....[0]....
.L_32:
        /*008c*/ 	.word	0x00000070


	//   ....[1]....
        /*0090*/ 	.word	0x000001a0


	//   ....[2]....
        /*0094*/ 	.word	0x000004a0


	//   ....[3]....
        /*0098*/ 	.word	0x00000600


	//   ....[4]....
        /*009c*/ 	.word	0x000006e0


	//   ....[5]....
        /*00a0*/ 	.word	0x00000750


	//   ....[6]....
        /*00a4*/ 	.word	0x00000810


	//   ....[7]....
        /*00a8*/ 	.word	0x00000b10


	//   ....[8]....
        /*00ac*/ 	.word	0x00000c70


	//   ....[9]....
        /*00b0*/ 	.word	0x00000d50


	//   ....[10]....
        /*00b4*/ 	.word	0x00000dd0


	//   ....[11]....
        /*00b8*/ 	.word	0x00002bd0


	//   ....[12]....
        /*00bc*/ 	.word	0x00003080


	//   ....[13]....
        /*00c0*/ 	.word	0x00003df0


	//----- nvinfo : EIATTR_CRS_STACK_SIZE
	.align		4
.L_33:
        /*00c4*/ 	.byte	0x04, 0x1e
        /*00c6*/ 	.short	(.L_35 - .L_34)
.L_34:
        /*00c8*/ 	.word	0x00000000


	//----- nvinfo : EIATTR_CBANK_PARAM_SIZE
	.align		4
.L_35:
        /*00cc*/ 	.byte	0x03, 0x19
        /*00ce*/ 	.short	0x0028


	//----- nvinfo : EIATTR_PARAM_CBANK
	.align		4
        /*00d0*/ 	.byte	0x04, 0x0a
        /*00d2*/ 	.short	(.L_37 - .L_36)
	.align		4
.L_36:
        /*00d4*/ 	.word	index@(.nv.constant0.reverse_rsi_many_series_one_param_f32)
        /*00d8*/ 	.short	0x0380
        /*00da*/ 	.short	0x0028


	//----- nvinfo : EIATTR_SW_WAR
	.align		4
.L_37:
        /*00dc*/ 	.byte	0x04, 0x36
        /*00de*/ 	.short	(.L_39 - .L_38)
.L_38:
        /*00e0*/ 	.word	0x00000008
.L_39:


//--------------------- .nv.info.reverse_rsi_batch_f32 --------------------------
	.section	.nv.info.reverse_rsi_batch_f32,"",@"SHT_CUDA_INFO"
	.sectionflags	@""
	.align	4


	//----- nvinfo : EIATTR_CUDA_API_VERSION
	.align		4
        /*0000*/ 	.byte	0x04, 0x37
        /*0002*/ 	.short	(.L_41 - .L_40)
.L_40:
        /*0004*/ 	.word	0x00000082


	//----- nvinfo : EIATTR_KPARAM_INFO
	.align		4
.L_41:
        /*0008*/ 	.byte	0x04, 0x17
        /*000a*/ 	.short	(.L_43 - .L_42)
.L_42:
        /*000c*/ 	.word	0x00000000
        /*0010*/ 	.short	0x0006
        /*0012*/ 	.short	0x0028
        /*0014*/ 	.byte	0x00, 0xf5, 0x21, 0x00


	//----- nvinfo : EIATTR_KPARAM_INFO
	.align		4
.L_43:
        /*0018*/ 	.byte	0x04, 0x17
        /*001a*/ 	.short	(.L_45 - .L_44)
.L_44:
        /*001c*/ 	.word	0x00000000
        /*0020*/ 	.short	0x0005
        /*0022*/ 	.short	0x0020
        /*0024*/ 	.byte	0x00, 0xf0, 0x11, 0x00


	//----- nvinfo : EIATTR_KPARAM_INFO
	.align		4
.L_45:
        /*0028*/ 	.byte	0x04, 0x17
        /*002a*/ 	.short	(.L_47 - .L_46)
.L_46:
        /*002c*/ 	.word	0x00000000
        /*0030*/ 	.short	0x0004
        /*0032*/ 	.short	0x001c
        /*0034*/ 	.byte	0x00, 0xf0, 0x11, 0x00


	//----- nvinfo : EIATTR_KPARAM_INFO
	.align		4
.L_47:
        /*0038*/ 	.byte	0x04, 0x17
        /*003a*/ 	.short	(.L_49 - .L_48)
.L_48:
        /*003c*/ 	.word	0x00000000
        /*0040*/ 	.short	0x0003
        /*0042*/ 	.short	0x0018
        /*0044*/ 	.byte	0x00, 0xf0, 0x11, 0x00


	//----- nvinfo : EIATTR_KPARAM_INFO
	.align		4
.L_49:
        /*0048*/ 	.byte	0x04, 0x17
        /*004a*/ 	.short	(.L_51 - .L_50)
.L_50:
        /*004c*/ 	.word	0x00000000
        /*0050*/ 	.short	0x0002
        /*0052*/ 	.short	0x0010
        /*0054*/ 	.byte	0x00, 0xf5, 0x21, 0x00


	//----- nvinfo : EIATTR_KPARAM_INFO
	.align		4
.L_51:
        /*0058*/ 	.byte	0x04, 0x17
        /*005a*/ 	.short	(.L_53 - .L_52)
.L_52:
        /*005c*/ 	.word	0x00000000
        /*0060*/ 	.short	0x0001
        /*0062*/ 	.short	0x0008
        /*0064*/ 	.byte	0x00, 0xf5, 0x21, 0x00


	//----- nvinfo : EIATTR_KPARAM_INFO
	.align		4
.L_53:
        /*0068*/ 	.byte	0x04, 0x17
        /*006a*/ 	.short	(.L_55 - .L_54)
.L_54:
        /*006c*/ 	.word	0x00000000
        /*0070*/ 	.short	0x0000
        /*0072*/ 	.short	0x0000
        /*0074*/ 	.byte	0x00, 0xf5, 0x21, 0x00


	//----- nvinfo : EIATTR_SPARSE_MMA_MASK
	.align		4
.L_55:
        /*0078*/ 	.byte	0x03, 0x50
        /*007a*/ 	.short	0x0000


	//----- nvinfo : EIATTR_MAXREG_COUNT
	.align		4
        /*007c*/ 	.byte	0x03, 0x1b
        /*007e*/ 	.short	0x00ff


	//----- nvinfo : EIATTR_MERCURY_ISA_VERSION
	.align		4
        /*0080*/ 	.byte	0x03, 0x5f
        /*0082*/ 	.short	0x0101


	//----- nvinfo : EIATTR_VRC_CTA_INIT_COUNT
	.align		4
        /*0084*/ 	.byte	0x02, 0x4a
	.zero		1
	.zero		1


	//----- nvinfo : EIATTR_EXIT_INSTR_OFFSETS
	.align		4
        /*0088*/ 	.byte	0x04, 0x1c
        /*008a*/ 	.short	(.L_57 - .L_56)


	//   ....[0]....
.L_56:
        /*008c*/ 	.word	0x00000070


	//   ....[1]....
        /*0090*/ 	.word	0x000001b0


	//   ....[2]....
        /*0094*/ 	.word	0x000003d0


	//   ....[3]....
        /*0098*/ 	.word	0x000004d0


	//   ....[4]....
        /*009c*/ 	.word	0x00000590


	//   ....[5]....
        /*00a0*/ 	.word	0x00000660


	//   ....[6]....
        /*00a4*/ 	.word	0x000006e0


	//   ....[7]....
        /*00a8*/ 	.word	0x00000900


	//   ....[8]....
        /*00ac*/ 	.word	0x00000a00


	//   ....[9]....
        /*00b0*/ 	.word	0x00000ac0


	//   ....[10]....
        /*00b4*/ 	.word	0x00000b90


	//   ....[11]....
        /*00b8*/ 	.word	0x00000bf0


	//   ....[12]....
        /*00bc*/ 	.word	0x00000e10


	//   ....[13]....
        /*00c0*/ 	.word	0x00000f10


	//   ....[14]....
        /*00c4*/ 	.word	0x00000fd0


	//   ....[15]....
        /*00c8*/ 	.word	0x000010b0


	//   ....[16]....
        /*00cc*/ 	.word	0x00002bd0


	//   ....[17]....
        /*00d0*/ 	.word	0x000030d0


	//   ....[18]....
        /*00d4*/ 	.word	0x00003c60


	//----- nvinfo : EIATTR_CRS_STACK_SIZE
	.align		4
.L_57:
        /*00d8*/ 	.byte	0x04, 0x1e
        /*00da*/ 	.short	(.L_59 - .L_58)
.L_58:
        /*00dc*/ 	.word	0x00000000


	//----- nvinfo : EIATTR_CBANK_PARAM_SIZE
	.align		4
.L_59:
        /*00e0*/ 	.byte	0x03, 0x19
        /*00e2*/ 	.short	0x0030


	//----- nvinfo : EIATTR_PARAM_CBANK
	.align		4
        /*00e4*/ 	.byte	0x04, 0x0a
        /*00e6*/ 	.short	(.L_61 - .L_60)
	.align		4
.L_60:
        /*00e8*/ 	.word	index@(.nv.constant0.reverse_rsi_batch_f32)
        /*00ec*/ 	.short	0x0380
        /*00ee*/ 	.short	0x0030


	//----- nvinfo : EIATTR_SW_WAR
	.align		4
.L_61:
        /*00f0*/ 	.byte	0x04, 0x36
        /*00f2*/ 	.short	(.L_63 - .L_62)
.L_62:
        /*00f4*/ 	.word	0x00000008
.L_63:


//--------------------- .nv.callgraph             --------------------------
	.section	.nv.callgraph,"",@"SHT_CUDA_CALLGRAPH"
	.align	4
	.sectionentsize	8
	.align		4
        /*0000*/ 	.word	0x00000000
	.align		4
        /*0004*/ 	.word	0xffffffff
	.align		4
        /*0008*/ 	.word	0x00000000
	.align		4
        /*000c*/ 	.word	0xfffffffe
	.align		4
        /*0010*/ 	.word	0x00000000
	.align		4
        /*0014*/ 	.word	0xfffffffd
	.align		4
        /*0018*/ 	.word	0x00000000
	.align		4
        /*001c*/ 	.word	0xfffffffc


//--------------------- .text.reverse_rsi_many_series_one_param_f32 --------------------------
	.section	.text.reverse_rsi_many_series_one_param_f32,"ax",@progbits
	.align	128
        .global         reverse_rsi_many_series_one_param_f32
        .type           reverse_rsi_many_series_one_param_f32,@function
        .size           reverse_rsi_many_series_one_param_f32,(.L_x_136 - reverse_rsi_many_series_one_param_f32)
        .other          reverse_rsi_many_series_one_param_f32,@"STO_CUDA_ENTRY STV_DEFAULT"
reverse_rsi_many_series_one_param_f32:
.text.reverse_rsi_many_series_one_param_f32:
[----:B------:R-:W-:Y:S01]  /*0000*/  LDC R1, c[0x0][0x37c] ;  /* 0x0000df00ff017b82 */ /* 0x000fe20000000800 */
[----:B------:R-:W0:Y:S07]  /*0010*/  S2R R23, SR_TID.X ;  /* 0x0000000000177919 */ /* 0x000e2e0000002100 */
[----:B------:R-:W0:Y:S08]  /*0020*/  S2UR UR4, SR_CTAID.X ;  /* 0x00000000000479c3 */ /* 0x000e300000002500 */
[----:B------:R-:W0:Y:S08]  /*0030*/  LDC R22, c[0x0][0x360] ;  /* 0x0000d800ff167b82 */ /* 0x000e300000000800 */
[----:B------:R-:W1:Y:S01]  /*0040*/  LDC R9, c[0x0][0x390] ;  /* 0x0000e400ff097b82 */ /* 0x000e620000000800 */
[----:B0-----:R-:W-:-:S05]  /*0050*/  IMAD R22, R22, UR4, R23 ;  /* 0x0000000416167c24 */ /* 0x001fca000f8e0217 */
[----:B-1----:R-:W-:-:S13]  /*0060*/  ISETP.GE.AND P0, PT, R22, R9, PT ;  /* 0x000000091600720c */ /* 0x002fda0003f06270 */
[----:B------:R-:W-:Y:S05]  /*0070*/  @P0 EXIT ;  /* 0x000000000000094d */ /* 0x000fea0003800000 */
[----:B------:R-:W0:Y:S01]  /*0080*/  LDC.64 R6, c[0x0][0x388] ;  /* 0x0000e200ff067b82 */ /* 0x000e220000000a00 */
[----:B------:R-:W1:Y:S07]  /*0090*/  LDCU.64 UR4, c[0x0][0x358] ;  /* 0x00006b00ff0477ac */ /* 0x000e6e0008000a00 */
[----:B------:R-:W2:Y:S08]  /*00a0*/  LDC.64 R4, c[0x0][0x398] ;  /* 0x0000e600ff047b82 */ /* 0x000eb00000000a00 */
[----:B------:R-:W3:Y:S01]  /*00b0*/  LDC R2, c[0x0][0x394] ;  /* 0x0000e500ff027b82 */ /* 0x000ee20000000800 */
[----:B0-----:R-:W-:-:S05]  /*00c0*/  IMAD.WIDE R6, R22, 0x4, R6 ;  /* 0x0000000416067825 */ /* 0x001fca00078e0206 */
[----:B-1----:R-:W3:Y:S01]  /*00d0*/  LDG.E.CONSTANT R11, desc[UR4][R6.64] ;  /* 0x00000004060b7981 */ /* 0x002ee2000c1e9900 */
[----:B------:R-:W-:Y:S02]  /*00e0*/  SHF.R.S32.HI R23, RZ, 0x1f, R22 ;  /* 0x0000001fff177819 */ /* 0x000fe40000011416 */
[----:B--2---:R-:W-:-:S04]  /*00f0*/  FSETP.GEU.AND P0, PT, R5, 100, PT ;  /* 0x42c800000500780b */ /* 0x004fc80003f0e000 */
[----:B------:R-:W-:-:S04]  /*0100*/  FSETP.LEU.OR P0, PT, R5, RZ, P0 ;  /* 0x000000ff0500720b */ /* 0x000fc8000070b400 */
[----:B------:R-:W-:Y:S02]  /*0110*/  ISETP.LT.OR P0, PT, R4, 0x1, P0 ;  /* 0x000000010400780c */ /* 0x000fe40000701670 */
[----:B---3--:R-:W-:-:S04]  /*0120*/  ISETP.GE.AND P1, PT, R11, R2, PT ;  /* 0x000000020b00720c */ /* 0x008fc80003f26270 */
[----:B------:R-:W-:-:S04]  /*0130*/  ISETP.LT.OR P1, PT, R11, RZ, P1 ;  /* 0x000000ff0b00720c */ /* 0x000fc80000f21670 */
[----:B------:R-:W-:-:S13]  /*0140*/  PLOP3.LUT P0, PT, P0, P1, PT, 0xf8, 0x8f ;  /* 0x00000000008f781c */ /* 0x000fda0000703f70 */
[----:B------:R-:W-:Y:S05]  /*0150*/  @!P0 BRA `(.L_x_0) ;  /* 0x0000000400888947 */ /* 0x000fea0003800000 */
[----:B------:R-:W0:Y:S01]  /*0160*/  LDCU.64 UR6, c[0x0][0x3a0] ;  /* 0x00007400ff0677ac */ /* 0x000e220008000a00 */
[----:B------:R-:W-:Y:S02]  /*0170*/  ISETP.GE.AND P0, PT, R2, 0x1, PT ;  /* 0x000000010200780c */ /* 0x000fe40003f06270 */
[----:B0-----:R-:W-:-:S04]  /*0180*/  LEA R4, P1, R22, UR6, 0x2 ;  /* 0x0000000616047c11 */ /* 0x001fc8000f8210ff */
[----:B------:R-:W-:-:S07]  /*0190*/  LEA.HI.X R5, R22, UR7, R23, 0x2, P1 ;  /* 0x0000000716057c11 */ /* 0x000fce00088f1417 */
[----:B------:R-:W-:Y:S05]  /*01a0*/  @!P0 EXIT ;  /* 0x000000000000894d */ /* 0x000fea0003800000 */
[C---:B------:R-:W-:Y:S02]  /*01b0*/  ISETP.GE.U32.AND P0, PT, R2.reuse, 0x10, PT ;  /* 0x000000100200780c */ /* 0x040fe40003f06070 */
[----:B------:R-:W-:-:S11]  /*01c0*/  LOP3.LUT R8, R2, 0xf, RZ, 0xc0, !PT ;  /* 0x0000000f02087812 */ /* 0x000fd600078ec0ff */
[----:B------:R-:W-:Y:S05]  /*01d0*/  @!P0 BRA `(.L_x_1) ;  /* 0x0000000000ac8947 */ /* 0x000fea0003800000 */
[----:B------:R-:W-:Y:S01]  /*01e0*/  LOP3.LUT R0, R2, 0x7ffffff0, RZ, 0xc0, !PT ;  /* 0x7ffffff002007812 */ /* 0x000fe200078ec0ff */
[----:B------:R-:W-:Y:S02]  /*01f0*/  IMAD.MOV.U32 R10, RZ, RZ, R4 ;  /* 0x000000ffff0a7224 */ /* 0x000fe400078e0004 */
[----:B------:R-:W-:Y:S02]  /*0200*/  IMAD.MOV.U32 R11, RZ, RZ, R5 ;  /* 0x000000ffff0b7224 */ /* 0x000fe400078e0005 */
[----:B------:R-:W-:-:S07]  /*0210*/  IMAD.MOV R0, RZ, RZ, -R0 ;  /* 0x000000ffff007224 */ /* 0x000fce00078e0a00 */
.L_x_2:
[----:B------:R-:W-:Y:S01]  /*0220*/  IMAD.MOV.U32 R4, RZ, RZ, R10 ;  /* 0x000000ffff047224 */ /* 0x000fe200078e000a */
[----:B------:R-:W-:Y:S01]  /*0230*/  IADD3 R0, PT, PT, R0, 0x10, RZ ;  /* 0x0000001000007810 */ /* 0x000fe20007ffe0ff */
[----:B------:R-:W-:Y:S02]  /*0240*/  IMAD.MOV.U32 R5, RZ, RZ, R11 ;  /* 0x000000ffff057224 */ /* 0x000fe400078e000b */
[----:B--2---:R-:W-:Y:S01]  /*0250*/  IMAD.MOV.U32 R3, RZ, RZ, 0x7fffffff ;  /* 0x7fffffffff037424 */ /* 0x004fe200078e00ff */
[----:B------:R-:W-:Y:S01]  /*0260*/  ISETP.NE.AND P0, PT, R0, RZ, PT ;  /* 0x000000ff0000720c */ /* 0x000fe20003f05270 */
[----:B------:R-:W-:-:S03]  /*0270*/  IMAD.WIDE R6, R9, 0x4, R4 ;  /* 0x0000000409067825 */ /* 0x000fc600078e0204 */
[----:B------:R-:W-:Y:S01]  /*0280*/  STG.E desc[UR4][R4.64], R3 ;  /* 0x0000000304007986 */ /* 0x000fe2000c101904 */
[----:B------:R-:W-:-:S03]  /*0290*/  IMAD.WIDE R10, R9, 0x4, R6 ;  /* 0x00000004090a7825 */ /* 0x000fc600078e0206 */
[----:B------:R0:W-:Y:S04]  /*02a0*/  STG.E desc[UR4][R6.64], R3 ;  /* 0x0000000306007986 */ /* 0x0001e8000c101904 */
[----:B------:R1:W-:Y:S01]  /*02b0*/  STG.E desc[UR4][R10.64], R3 ;  /* 0x000000030a007986 */ /* 0x0003e2000c101904 */
[----:B------:R-:W-:-:S05]  /*02c0*/  IMAD.WIDE R12, R9, 0x4, R10 ;  /* 0x00000004090c7825 */ /* 0x000fca00078e020a */
        /* <DEDUP_REMOVED lines=23> */
[----:B0-----:R-:W-:-:S05]  /*0440*/  IMAD.WIDE R6, R9, 0x4, R34 ;  /* 0x0000000409067825 */ /* 0x001fca00078e0222 */
[----:B------:R2:W-:Y:S01]  /*0450*/  STG.E desc[UR4][R6.64], R3 ;  /* 0x0000000306007986 */ /* 0x0005e2000c101904 */
[----:B-1----:R-:W-:Y:S01]  /*0460*/  IMAD.WIDE R10, R9, 0x4, R6 ;  /* 0x00000004090a7825 */ /* 0x002fe200078e0206 */
[----:B------:R-:W-:Y:S06]  /*0470*/  @P0 BRA `(.L_x_2) ;  /* 0xfffffffc00680947 */ /* 0x000fec000383ffff */
[----:B------:R-:W-:-:S07]  /*0480*/  IMAD.WIDE R4, R9, 0x40, R4 ;  /* 0x0000004009047825 */ /* 0x000fce00078e0204 */
.L_x_1:
[----:B------:R-:W-:-:S13]  /*0490*/  ISETP.NE.AND P0, PT, R8, RZ, PT ;  /* 0x000000ff0800720c */ /* 0x000fda0003f05270 */
[----:B------:R-:W-:Y:S05]  /*04a0*/  @!P0 EXIT ;  /* 0x000000000000894d */ /* 0x000fea0003800000 */
[----:B------:R-:W-:Y:S02]  /*04b0*/  ISETP.GE.U32.AND P0, PT, R8, 0x8, PT ;  /* 0x000000080800780c */ /* 0x000fe40003f06070 */
[----:B--2---:R-:W-:-:S04]  /*04c0*/  LOP3.LUT R22, R2, 0x7, RZ, 0xc0, !PT ;  /* 0x0000000702167812 */ /* 0x004fc800078ec0ff */
[----:B------:R-:W-:-:S07]  /*04d0*/  ISETP.NE.AND P1, PT, R22, RZ, PT ;  /* 0x000000ff1600720c */ /* 0x000fce0003f25270 */
[----:B------:R-:W-:Y:S06]  /*04e0*/  @!P0 BRA `(.L_x_3) ;  /* 0x0000000000448947 */ /* 0x000fec0003800000 */
[----:B------:R-:W-:-:S04]  /*04f0*/  IMAD.WIDE R6, R9, 0x4, R4 ;  /* 0x0000000409067825 */ /* 0x000fc800078e0204 */
[----:B------:R-:W-:Y:S02]  /*0500*/  IMAD.MOV.U32 R3, RZ, RZ, 0x7fffffff ;  /* 0x7fffffffff037424 */ /* 0x000fe400078e00ff */
[----:B------:R-:W-:-:S03]  /*0510*/  IMAD.WIDE R10, R9, 0x4, R6 ;  /* 0x00000004090a7825 */ /* 0x000fc600078e0206 */
[----:B------:R0:W-:Y:S01]  /*0520*/  STG.E desc[UR4][R4.64], R3 ;  /* 0x0000000304007986 */ /* 0x0001e2000c101904 */
[----:B------:R-:W-:-:S03]  /*0530*/  IMAD.WIDE R12, R9, 0x4, R10 ;  /* 0x00000004090c7825 */ /* 0x000fc600078e020a */
[----:B------:R1:W-:Y:S04]  /*0540*/  STG.E desc[UR4][R6.64], R3 ;  /* 0x0000000306007986 */ /* 0x0003e8000c101904 */
[----:B------:R1:W-:Y:S01]  /*0550*/  STG.E desc[UR4][R10.64], R3 ;  /* 0x000000030a007986 */ /* 0x0003e2000c101904 */
[----:B------:R-:W-:-:S03]  /*0560*/  IMAD.WIDE R14, R9, 0x4, R12 ;  /* 0x00000004090e7825 */ /* 0x000fc600078e020c */
[----:B------:R1:W-:Y:S01]  /*0570*/  STG.E desc[UR4][R12.64], R3 ;  /* 0x000000030c007986 */ /* 0x0003e2000c101904 */
[----:B------:R-:W-:-:S03]  /*0580*/  IMAD.WIDE R16, R9, 0x4, R14 ;  /* 0x0000000409107825 */ /* 0x000fc600078e020e */
[----:B------:R1:W-:Y:S04]  /*0590*/  STG.E desc[UR4][R14.64], R3 ;  /* 0x000000030e007986 */ /* 0x0003e8000c101904 */
[----:B------:R1:W-:Y:S01]  /*05a0*/  STG.E desc[UR4][R16.64], R3 ;  /* 0x0000000310007986 */ /* 0x0003e2000c101904 */
[----:B------:R-:W-:-:S05]  /*05b0*/  IMAD.WIDE R18, R9, 0x4, R16 ;  /* 0x0000000409127825 */ /* 0x000fca00078e0210 */
[----:B------:R1:W-:Y:S01]  /*05c0*/  STG.E desc[UR4][R18.64], R3 ;  /* 0x0000000312007986 */ /* 0x0003e2000c101904 */
[----:B------:R-:W-:-:S05]  /*05d0*/  IMAD.WIDE R20, R9, 0x4, R18 ;  /* 0x0000000409147825 */ /* 0x000fca00078e0212 */
[----:B------:R1:W-:Y:S01]  /*05e0*/  STG.E desc[UR4][R20.64], R3 ;  /* 0x0000000314007986 */ /* 0x0003e2000c101904 */
[----:B0-----:R-:W-:-:S07]  /*05f0*/  IMAD.WIDE R4, R9, 0x4, R20 ;  /* 0x0000000409047825 */ /* 0x001fce00078e0214 */
.L_x_3:
[----:B------:R-:W-:Y:S05]  /*0600*/  @!P1 EXIT ;  /* 0x000000000000994d */ /* 0x000fea0003800000 */
[----:B------:R-:W-:Y:S02]  /*0610*/  ISETP.GE.U32.AND P0, PT, R22, 0x4, PT ;  /* 0x000000041600780c */ /* 0x000fe40003f06070 */
[----:B------:R-:W-:-:S04]  /*0620*/  LOP3.LUT R0, R2, 0x3, RZ, 0xc0, !PT ;  /* 0x0000000302007812 */ /* 0x000fc800078ec0ff */
[----:B------:R-:W-:-:S07]  /*0630*/  ISETP.NE.AND P1, PT, R0, RZ, PT ;  /* 0x000000ff0000720c */ /* 0x000fce0003f25270 */
[----:B------:R-:W-:Y:S06]  /*0640*/  @!P0 BRA `(.L_x_4) ;  /* 0x0000000000248947 */ /* 0x000fec0003800000 */
[----:B-1----:R-:W-:-:S04]  /*0650*/  IMAD.WIDE R2, R9, 0x4, R4 ;  /* 0x0000000409027825 */ /* 0x002fc800078e0204 */
[----:B------:R-:W-:Y:S02]  /*0660*/  IMAD.MOV.U32 R13, RZ, RZ, 0x7fffffff ;  /* 0x7fffffffff0d7424 */ /* 0x000fe400078e00ff */
[----:B------:R-:W-:-:S03]  /*0670*/  IMAD.WIDE R6, R9, 0x4, R2 ;  /* 0x0000000409067825 */ /* 0x000fc600078e0202 */
[----:B------:R0:W-:Y:S01]  /*0680*/  STG.E desc[UR4][R4.64], R13 ;  /* 0x0000000d04007986 */ /* 0x0001e2000c101904 */
[----:B------:R-:W-:-:S03]  /*0690*/  IMAD.WIDE R10, R9, 0x4, R6 ;  /* 0x00000004090a7825 */ /* 0x000fc600078e0206 */
[----:B------:R2:W-:Y:S04]  /*06a0*/  STG.E desc[UR4][R2.64], R13 ;  /* 0x0000000d02007986 */ /* 0x0005e8000c101904 */
[----:B------:R2:W-:Y:S04]  /*06b0*/  STG.E desc[UR4][R6.64], R13 ;  /* 0x0000000d06007986 */ /* 0x0005e8000c101904 */
[----:B------:R2:W-:Y:S01]  /*06c0*/  STG.E desc[UR4][R10.64], R13 ;  /* 0x0000000d0a007986 */ /* 0x0005e2000c101904 */
[----:B0-----:R-:W-:-:S07]  /*06d0*/  IMAD.WIDE R4, R9, 0x4, R10 ;  /* 0x0000000409047825 */ /* 0x001fce00078e020a */
.L_x_4:
[----:B------:R-:W-:Y:S05]  /*06e0*/  @!P1 EXIT ;  /* 0x000000000000994d */ /* 0x000fea0003800000 */
[----:B-12---:R-:W0:Y:S01]  /*06f0*/  LDC R7, c[0x0][0x390] ;  /* 0x0000e400ff077b82 */ /* 0x006e220000000800 */
[----:B------:R-:W-:Y:S02]  /*0700*/  IMAD.MOV R0, RZ, RZ, -R0 ;  /* 0x000000ffff007224 */ /* 0x000fe400078e0a00 */
[----:B------:R-:W-:-:S07]  /*0710*/  IMAD.MOV.U32 R3, RZ, RZ, 0x7fffffff ;  /* 0x7fffffffff037424 */ /* 0x000fce00078e00ff */
.L_x_5:
[----:B------:R-:W-:Y:S01]  /*0720*/  VIADD R0, R0, 0x1 ;  /* 0x0000000100007836 */ /* 0x000fe20000000000 */
[----:B------:R1:W-:Y:S04]  /*0730*/  STG.E desc[UR4][R4.64], R3 ;  /* 0x0000000304007986 */ /* 0x0003e8000c101904 */
[----:B------:R-:W-:-:S13]  /*0740*/  ISETP.NE.AND P0, PT, R0, RZ, PT ;  /* 0x000000ff0000720c */ /* 0x000fda0003f05270 */
[----:B-1----:R-:W-:Y:S05]  /*0750*/  @!P0 EXIT ;  /* 0x000000000000894d */ /* 0x002fea0003800000 */
[----:B0-----:R-:W-:Y:S01]  /*0760*/  IMAD.WIDE R4, R7, 0x4, R4 ;  /* 0x0000000407047825 */ /* 0x001fe200078e0204 */
[----:B------:R-:W-:Y:S06]  /*0770*/  BRA `(.L_x_5) ;  /* 0xfffffffc00e87947 */ /* 0x000fec000383ffff */
.L_x_0:
[----:B------:R-:W-:Y:S01]  /*0780*/  IMAD.SHL.U32 R10, R4, 0x2, RZ ;  /* 0x00000002040a7824 */ /* 0x000fe200078e00ff */
[----:B------:R-:W-:-:S03]  /*0790*/  IADD3 R3, PT, PT, -R11, R2, RZ ;  /* 0x000000020b037210 */ /* 0x000fc60007ffe1ff */
[----:B------:R-:W-:Y:S01]  /*07a0*/  VIADD R0, R10, 0xffffffff ;  /* 0xffffffff0a007836 */ /* 0x000fe20000000000 */
[----:B------:R-:W-:-:S13]  /*07b0*/  ISETP.GE.AND P0, PT, R3, R10, PT ;  /* 0x0000000a0300720c */ /* 0x000fda0003f06270 */
[----:B------:R-:W-:Y:S05]  /*07c0*/  @P0 BRA `(.L_x_6) ;  /* 0x0000000400840947 */ /* 0x000fea0003800000 */
        /* <DEDUP_REMOVED lines=12> */
.L_x_8:
[----:B------:R-:W-:Y:S01]  /*0890*/  IMAD.MOV.U32 R4, RZ, RZ, R10 ;  /* 0x000000ffff047224 */ /* 0x000fe200078e000a */
[----:B--2---:R-:W-:Y:S01]  /*08a0*/  MOV R3, 0x7fffffff ;  /* 0x7fffffff00037802 */ /* 0x004fe20000000f00 */
[----:B------:R-:W-:Y:S02]  /*08b0*/  IMAD.MOV.U32 R5, RZ, RZ, R11 ;  /* 0x000000ffff057224 */ /* 0x000fe400078e000b */
[----:B------:R-:W-:Y:S02]  /*08c0*/  VIADD R0, R0, 0x10 ;  /* 0x0000001000007836 */ /* 0x000fe40000000000 */
[C---:B------:R-:W-:Y:S01]  /*08d0*/  IMAD.WIDE R6, R9.reuse, 0x4, R4 ;  /* 0x0000000409067825 */ /* 0x040fe200078e0204 */
[----:B------:R-:W-:Y:S02]  /*08e0*/  STG.E desc[UR4][R4.64], R3 ;  /* 0x0000000304007986 */ /* 0x000fe4000c101904 */
[----:B------:R-:W-:Y:S02]  /*08f0*/  ISETP.NE.AND P0, PT, R0, RZ, PT ;  /* 0x000000ff0000720c */ /* 0x000fe40003f05270 */
        /* <DEDUP_REMOVED lines=32> */
.L_x_7:
        /* <DEDUP_REMOVED lines=23> */
.L_x_9:
        /* <DEDUP_REMOVED lines=14> */
.L_x_10:
[----:B------:R-:W-:Y:S05]  /*0d50*/  @!P1 EXIT ;  /* 0x000000000000994d */ /* 0x000fea0003800000 */
[----:B------:R-:W-:Y:S02]  /*0d60*/  IMAD.MOV R0, RZ, RZ, -R0 ;  /* 0x000000ffff007224 */ /* 0x000fe400078e0a00 */
[----:B-12---:R-:W-:-:S07]  /*0d70*/  IMAD.MOV.U32 R3, RZ, RZ, 0x7fffffff ;  /* 0x7fffffffff037424 */ /* 0x006fce00078e00ff */
.L_x_11:
[----:B------:R-:W-:Y:S01]  /*0d80*/  VIADD R0, R0, 0x1 ;  /* 0x0000000100007836 */ /* 0x000fe20000000000 */
[----:B------:R0:W-:Y:S04]  /*0d90*/  STG.E desc[UR4][R4.64], R3 ;  /* 0x0000000304007986 */ /* 0x0001e8000c101904 */
[----:B------:R-:W-:Y:S01]  /*0da0*/  ISETP.NE.AND P0, PT, R0, RZ, PT ;  /* 0x000000ff0000720c */ /* 0x000fe20003f05270 */
[----:B0-----:R-:W-:-:S12]  /*0db0*/  IMAD.WIDE R4, R9, 0x4, R4 ;  /* 0x0000000409047825 */ /* 0x001fd800078e0204 */
[----:B------:R-:W-:Y:S05]  /*0dc0*/  @P0 BRA `(.L_x_11) ;  /* 0xfffffffc00ec0947 */ /* 0x000fea000383ffff */
[----:B------:R-:W-:Y:S05]  /*0dd0*/  EXIT ;  /* 0x000000000000794d */ /* 0x000fea0003800000 */
.L_x_6:
[----:B------:R-:W0:Y:S01]  /*0de0*/  LDCU.64 UR6, c[0x0][0x3a0] ;  /* 0x00007400ff0677ac */ /* 0x000e220008000a00 */
[----:B------:R-:W-:Y:S01]  /*0df0*/  IADD3 R8, PT, PT, R11, R0, RZ ;  /* 0x000000000b087210 */ /* 0x000fe20007ffe0ff */
[----:B------:R-:W-:Y:S03]  /*0e00*/  BSSY.RECONVERGENT B0, `(.L_x_12) ;  /* 0x000006c000007945 */ /* 0x000fe60003800200 */
[C---:B------:R-:W-:Y:S01]  /*0e10*/  ISETP.GE.U32.AND P0, PT, R8.reuse, 0x2, PT ;  /* 0x000000020800780c */ /* 0x040fe20003f06070 */
[----:B------:R-:W-:Y:S01]  /*0e20*/  VIADD R38, R8, 0xffffffff ;  /* 0xffffffff08267836 */ /* 0x000fe20000000000 */
[----:B0-----:R-:W-:-:S04]  /*0e30*/  LEA R6, P1, R22, UR6, 0x2 ;  /* 0x0000000616067c11 */ /* 0x001fc8000f8210ff */
[----:B------:R-:W-:-:S07]  /*0e40*/  LEA.HI.X R7, R22, UR7, R23, 0x2, P1 ;  /* 0x0000000716077c11 */ /* 0x000fce00088f1417 */
[----:B------:R-:W-:Y:S05]  /*0e50*/  @!P0 BRA `(.L_x_13) ;  /* 0x0000000400988947 */ /* 0x000fea0003800000 */
[----:B------:R-:W-:Y:S01]  /*0e60*/  VIADD R2, R8, 0xfffffffe ;  /* 0xfffffffe08027836 */ /* 0x000fe20000000000 */
[----:B------:R-:W-:Y:S01]  /*0e70*/  BSSY.RECONVERGENT B1, `(.L_x_14) ;  /* 0x0000033000017945 */ /* 0x000fe20003800200 */
[----:B------:R-:W-:Y:S01]  /*0e80*/  LOP3.LUT R44, R38, 0xf, RZ, 0xc0, !PT ;  /* 0x0000000f262c7812 */ /* 0x000fe200078ec0ff */
[----:B------:R-:W-:Y:S02]  /*0e90*/  IMAD.MOV.U32 R12, RZ, RZ, R6 ;  /* 0x000000ffff0c7224 */ /* 0x000fe400078e0006 */
[----:B------:R-:W-:Y:S01]  /*0ea0*/  ISETP.GE.U32.AND P0, PT, R2, 0xf, PT ;  /* 0x0000000f0200780c */ /* 0x000fe20003f06070 */
[----:B------:R-:W-:-:S12]  /*0eb0*/  IMAD.MOV.U32 R13, RZ, RZ, R7 ;  /* 0x000000ffff0d7224 */ /* 0x000fd800078e0007 */
[----:B------:R-:W-:Y:S05]  /*0ec0*/  @!P0 BRA `(.L_x_15) ;  /* 0x0000000000b48947 */ /* 0x000fea0003800000 */
[----:B------:R-:W-:Y:S01]  /*0ed0*/  LOP3.LUT R39, R38, 0xfffffff0, RZ, 0xc0, !PT ;  /* 0xfffffff026277812 */ /* 0x000fe200078ec0ff */
[----:B------:R-:W-:Y:S01]  /*0ee0*/  BSSY.RECONVERGENT B2, `(.L_x_16) ;  /* 0x000002a000027945 */ /* 0x000fe20003800200 */
[----:B------:R-:W-:Y:S02]  /*0ef0*/  IMAD.MOV.U32 R14, RZ, RZ, R6 ;  /* 0x000000ffff0e7224 */ /* 0x000fe400078e0006 */
[----:B------:R-:W-:Y:S01]  /*0f00*/  IMAD.MOV.U32 R15, RZ, RZ, R7 ;  /* 0x000000ffff0f7224 */ /* 0x000fe200078e0007 */
[----:B------:R-:W-:-:S07]  /*0f10*/  IADD3 R39, PT, PT, -R39, RZ, RZ ;  /* 0x000000ff27277210 */ /* 0x000fce0007ffe1ff */
.L_x_17:
[----:B------:R-:W-:Y:S02]  /*0f20*/  IMAD.MOV.U32 R12, RZ, RZ, R14 ;  /* 0x000000ffff0c7224 */ /* 0x000fe400078e000e */
[----:B------:R-:W-:Y:S02]  /*0f30*/  IMAD.MOV.U32 R13, RZ, RZ, R15 ;  /* 0x000000ffff0d7224 */ /* 0x000fe400078e000f */
[----:B--2---:R-:W-:Y:S02]  /*0f40*/  IMAD.MOV.U32 R45, RZ, RZ, 0x7fffffff ;  /* 0x7fffffffff2d7424 */ /* 0x004fe400078e00ff */
[----:B------:R-:W-:-:S03]  /*0f50*/  IMAD.WIDE R34, R9, 0x4, R12 ;  /* 0x0000000409227825 */ /* 0x000fc600078e020c */
[----:B------:R-:W-:Y:S01]  /*0f60*/  STG.E desc[UR4][R12.64], R45 ;  /* 0x0000002d0c007986 */ /* 0x000fe2000c101904 */
[----:B------:R-:W-:Y:S02]  /*0f70*/  VIADD R39, R39, 0x10 ;  /* 0x0000001027277836 */ /* 0x000fe40000000000 */
[----:B------:R-:W-:Y:S01]  /*0f80*/  IMAD.WIDE R36, R9, 0x4, R34 ;  /* 0x0000000409247825 */ /* 0x000fe200078e0222 */
[----:B------:R0:W-:Y:S02]  /*0f90*/  STG.E desc[UR4][R34.64], R45 ;  /* 0x0000002d22007986 */ /* 0x0001e4000c101904 */
[----:B------:R-:W-:Y:S02]  /*0fa0*/  ISETP.NE.AND P0, PT, R39, RZ, PT ;  /* 0x000000ff2700720c */ /* 0x000fe40003f05270 */
[----:B------:R-:W-:Y:S01]  /*0fb0*/  STG.E desc[UR4][R36.64], R45 ;  /* 0x0000002d24007986 */ /* 0x000fe2000c101904 */
[----:B------:R-:W-:-:S05]  /*0fc0*/  IMAD.WIDE R32, R9, 0x4, R36 ;  /* 0x0000000409207825 */ /* 0x000fca00078e0224 */
[----:B------:R-:W-:Y:S01]  /*0fd0*/  STG.E desc[UR4][R32.64], R45 ;  /* 0x0000002d20007986 */ /* 0x000fe2000c101904 */
[----:B------:R-:W-:-:S05]  /*0fe0*/  IMAD.WIDE R30, R9, 0x4, R32 ;  /* 0x00000004091e7825 */ /* 0x000fca00078e0220 */
[----:B------:R-:W-:Y:S01]  /*0ff0*/  STG.E desc[UR4][R30.64], R45 ;  /* 0x0000002d1e007986 */ /* 0x000fe2000c101904 */
[----:B------:R-:W-:-:S05]  /*1000*/  IMAD.WIDE R28, R9, 0x4, R30 ;  /* 0x00000004091c7825 */ /* 0x000fca00078e021e */
[----:B------:R-:W-:Y:S01]  /*1010*/  STG.E desc[UR4][R28.64], R45 ;  /* 0x0000002d1c007986 */ /* 0x000fe2000c101904 */
        /* <DEDUP_REMOVED lines=22> */
[----:B------:R-:W-:Y:S05]  /*1180*/  BSYNC.RECONVERGENT B2 ;  /* 0x0000000000027941 */ /* 0x000fea0003800200 */
.L_x_16:
[----:B------:R-:W-:-:S07]  /*1190*/  IMAD.WIDE R12, R9, 0x40, R12 ;  /* 0x00000040090c7825 */ /* 0x000fce00078e020c */
.L_x_15:
[----:B------:R-:W-:Y:S05]  /*11a0*/  BSYNC.RECONVERGENT B1 ;  /* 0x0000000000017941 */ /* 0x000fea0003800200 */
.L_x_14:
[----:B------:R-:W-:-:S13]  /*11b0*/  ISETP.NE.AND P0, PT, R44, RZ, PT ;  /* 0x000000ff2c00720c */ /* 0x000fda0003f05270 */
[----:B------:R-:W-:Y:S05]  /*11c0*/  @!P0 BRA `(.L_x_13) ;  /* 0x0000000000bc8947 */ /* 0x000fea0003800000 */
[----:B------:R-:W-:Y:S01]  /*11d0*/  ISETP.GE.U32.AND P0, PT, R44, 0x8, PT ;  /* 0x000000082c00780c */ /* 0x000fe20003f06070 */
[----:B------:R-:W-:Y:S01]  /*11e0*/  BSSY.RECONVERGENT B1, `(.L_x_18) ;  /* 0x0000015000017945 */ /* 0x000fe20003800200 */
[----:B------:R-:W-:-:S04]  /*11f0*/  LOP3.LUT R28, R38, 0x7, RZ, 0xc0, !PT ;  /* 0x00000007261c7812 */ /* 0x000fc800078ec0ff */
[----:B------:R-:W-:-:S07]  /*1200*/  ISETP.NE.AND P1, PT, R28, RZ, PT ;  /* 0x000000ff1c00720c */ /* 0x000fce0003f25270 */
[----:B------:R-:W-:Y:S06]  /*1210*/  @!P0 BRA `(.L_x_19) ;  /* 0x0000000000448947 */ /* 0x000fec0003800000 */
[----:B--2---:R-:W-:-:S04]  /*1220*/  IMAD.WIDE R2, R9, 0x4, R12 ;  /* 0x0000000409027825 */ /* 0x004fc800078e020c */
        /* <DEDUP_REMOVED lines=16> */
.L_x_19:
[----:B------:R-:W-:Y:S05]  /*1330*/  BSYNC.RECONVERGENT B1 ;  /* 0x0000000000017941 */ /* 0x000fea0003800200 */
.L_x_18:
[----:B------:R-:W-:Y:S05]  /*1340*/  @!P1 BRA `(.L_x_13) ;  /* 0x00000000005c9947 */ /* 0x000fea0003800000 */
[----:B------:R-:W-:Y:S01]  /*1350*/  ISETP.GE.U32.AND P0, PT, R28, 0x4, PT ;  /* 0x000000041c00780c */ /* 0x000fe20003f06070 */
[----:B------:R-:W-:Y:S01]  /*1360*/  BSSY.RECONVERGENT B1, `(.L_x_20) ;  /* 0x000000d000017945 */ /* 0x000fe20003800200 */
[----:B-12---:R-:W-:-:S04]  /*1370*/  LOP3.LUT R18, R38, 0x3, RZ, 0xc0, !PT ;  /* 0x0000000326127812 */ /* 0x006fc800078ec0ff */
        /* <DEDUP_REMOVED lines=11> */
.L_x_21:
[----:B------:R-:W-:Y:S05]  /*1430*/  BSYNC.RECONVERGENT B1 ;  /* 0x0000000000017941 */ /* 0x000fea0003800200 */
.L_x_20:
[----:B------:R-:W-:Y:S05]  /*1440*/  @!P1 BRA `(.L_x_13) ;  /* 0x00000000001c9947 */ /* 0x000fea0003800000 */
[----:B------:R-:W-:Y:S01]  /*1450*/  IADD3 R18, PT, PT, -R18, RZ, RZ ;  /* 0x000000ff12127210 */ /* 0x000fe20007ffe1ff */
[----:B-1----:R-:W-:-:S07]  /*1460*/  IMAD.MOV.U32 R3, RZ, RZ, 0x7fffffff ;  /* 0x7fffffffff037424 */ /* 0x002fce00078e00ff */
.L_x_22:
[----:B------:R-:W-:Y:S01]  /*1470*/  VIADD R18, R18, 0x1 ;  /* 0x0000000112127836 */ /* 0x000fe20000000000 */
[----:B------:R0:W-:Y:S04]  /*1480*/  STG.E desc[UR4][R12.64], R3 ;  /* 0x000000030c007986 */ /* 0x0001e8000c101904 */
[----:B------:R-:W-:Y:S01]  /*1490*/  ISETP.NE.AND P0, PT, R18, RZ, PT ;  /* 0x000000ff1200720c */ /* 0x000fe20003f05270 */
[----:B0-----:R-:W-:-:S12]  /*14a0*/  IMAD.WIDE R12, R9, 0x4, R12 ;  /* 0x00000004090c7825 */ /* 0x001fd800078e020c */
[----:B------:R-:W-:Y:S05]  /*14b0*/  @P0 BRA `(.L_x_22) ;  /* 0xfffffffc00ec0947 */ /* 0x000fea000383ffff */
.L_x_13:
[----:B------:R-:W-:Y:S05]  /*14c0*/  BSYNC.RECONVERGENT B0 ;  /* 0x0000000000007941 */ /* 0x000fea0003800200 */
.L_x_12:
[----:B------:R-:W0:Y:S01]  /*14d0*/  F2F.F64.F32 R12, R5 ;  /* 0x00000005000c7310 */ /* 0x000e220000201800 */
[----:B-1----:R-:W-:Y:S02]  /*14e0*/  IMAD.MOV.U32 R14, RZ, RZ, 0x1 ;  /* 0x00000001ff0e7424 */ /* 0x002fe400078e00ff */
[----:B------:R-:W-:-:S06]  /*14f0*/  IMAD.IADD R44, R0, 0x1, -R4 ;  /* 0x00000001002c7824 */ /* 0x000fcc00078e0a04 */
[----:B--2---:R-:W1:Y:S01]  /*1500*/  I2F.F64.U32 R44, R44 ;  /* 0x0000002c002c7312 */ /* 0x004e620000201800 */
[----:B0-----:R-:W-:Y:S01]  /*1510*/  DADD R2, -R12, 100 ;  /* 0x405900000c027429 */ /* 0x001fe20000000100 */
[----:B------:R-:W-:-:S06]  /*1520*/  FSETP.GEU.AND P1, PT, |R13|, 6.5827683646048100446e-37, PT ;  /* 0x036000000d00780b */ /* 0x000fcc0003f2e200 */
[----:B------:R-:W0:Y:S02]  /*1530*/  MUFU.RCP64H R15, R3 ;  /* 0x00000003000f7308 */ /* 0x000e240000001800 */
[----:B0-----:R-:W-:-:S08]  /*1540*/  DFMA R16, -R2, R14, 1 ;  /* 0x3ff000000210742b */ /* 0x001fd0000000010e */
[----:B------:R-:W-:-:S08]  /*1550*/  DFMA R16, R16, R16, R16 ;  /* 0x000000101010722b */ /* 0x000fd00000000010 */
[----:B------:R-:W-:-:S08]  /*1560*/  DFMA R16, R14, R16, R14 ;  /* 0x000000100e10722b */ /* 0x000fd0000000000e */
[----:B------:R-:W-:-:S08]  /*1570*/  DFMA R14, -R2, R16, 1 ;  /* 0x3ff00000020e742b */ /* 0x000fd00000000110 */
[----:B------:R-:W-:-:S08]  /*1580*/  DFMA R14, R16, R14, R16 ;  /* 0x0000000e100e722b */ /* 0x000fd00000000010 */
[----:B------:R-:W-:-:S08]  /*1590*/  DMUL R20, R12, R14 ;  /* 0x0000000e0c147228 */ /* 0x000fd00000000000 */
[----:B------:R-:W-:-:S08]  /*15a0*/  DFMA R16, -R2, R20, R12 ;  /* 0x000000140210722b */ /* 0x000fd0000000010c */
[----:B------:R-:W-:-:S10]  /*15b0*/  DFMA R20, R14, R16, R20 ;  /* 0x000000100e14722b */ /* 0x000fd40000000014 */
[----:B------:R-:W-:-:S05]  /*15c0*/  FFMA R0, RZ, R3, R21 ;  /* 0x00000003ff007223 */ /* 0x000fca0000000015 */
[----:B------:R-:W-:-:S13]  /*15d0*/  FSETP.GT.AND P0, PT, |R0|, 1.469367938527859385e-39, PT ;  /* 0x001000000000780b */ /* 0x000fda0003f04200 */
[----:B-1----:R-:W-:Y:S05]  /*15e0*/  @P0 BRA P1, `(.L_x_23) ;  /* 0x0000000000200947 */ /* 0x002fea0000800000 */
[----:B------:R-:W-:Y:S01]  /*15f0*/  IMAD.MOV.U32 R28, RZ, RZ, R12 ;  /* 0x000000ffff1c7224 */ /* 0x000fe200078e000c */
[----:B------:R-:W-:Y:S01]  /*1600*/  MOV R26, R2 ;  /* 0x00000002001a7202 */ /* 0x000fe20000000f00 */
[----:B------:R-:W-:Y:S01]  /*1610*/  IMAD.MOV.U32 R29, RZ, RZ, R13 ;  /* 0x000000ffff1d7224 */ /* 0x000fe200078e000d */
[----:B------:R-:W-:Y:S01]  /*1620*/  MOV R40, 0x1650 ;  /* 0x0000165000287802 */ /* 0x000fe20000000f00 */
[----:B------:R-:W-:-:S07]  /*1630*/  IMAD.MOV.U32 R27, RZ, RZ, R3 ;  /* 0x000000ffff1b7224 */ /* 0x000fce00078e0003 */
[----:B------:R-:W-:Y:S05]  /*1640*/  CALL.REL.NOINC `($__internal_0_$__cuda_sm20_div_rn_f64_full) ;  /* 0x0000002400fc7944 */ /* 0x000fea0003c00000 */
[----:B------:R-:W-:Y:S02]  /*1650*/  IMAD.MOV.U32 R20, RZ, RZ, R24 ;  /* 0x000000ffff147224 */ /* 0x000fe400078e0018 */
[----:B------:R-:W-:-:S07]  /*1660*/  IMAD.MOV.U32 R21, RZ, RZ, R25 ;  /* 0x000000ffff157224 */ /* 0x000fce00078e0019 */
.L_x_23:
[----:B------:R-:W0:Y:S01]  /*1670*/  MUFU.RCP64H R5, R13 ;  /* 0x0000000d00057308 */ /* 0x000e220000001800 */
[----:B------:R-:W-:Y:S01]  /*1680*/  IMAD.MOV.U32 R4, RZ, RZ, 0x1 ;  /* 0x00000001ff047424 */ /* 0x000fe200078e00ff */
[----:B------:R-:W-:Y:S01]  /*1690*/  FSETP.GEU.AND P1, PT, |R3|, 6.5827683646048100446e-37, PT ;  /* 0x036000000300780b */ /* 0x000fe20003f2e200 */
[----:B------:R-:W-:-:S04]  /*16a0*/  DMUL R20, R44, R20 ;  /* 0x000000142c147228 */ /* 0x000fc80000000000 */
        /* <DEDUP_REMOVED lines=10> */
[----:B------:R-:W-:Y:S05]  /*1750*/  @P0 BRA P1, `(.L_x_24) ;  /* 0x0000000000200947 */ /* 0x000fea0000800000 */
        /* <DEDUP_REMOVED lines=8> */
.L_x_24:
[----:B------:R-:W0:Y:S01]  /*17e0*/  I2F.F64.U32 R26, R10 ;  /* 0x0000000a001a7312 */ /* 0x000e220000201800 */
[----:B------:R-:W-:-:S07]  /*17f0*/  IMAD.MOV.U32 R2, RZ, RZ, 0x1 ;  /* 0x00000001ff027424 */ /* 0x000fce00078e00ff */
[----:B0-----:R-:W0:Y:S02]  /*1800*/  MUFU.RCP64H R3, R27 ;  /* 0x0000001b00037308 */ /* 0x001e240000001800 */
[----:B0-----:R-:W-:-:S08]  /*1810*/  DFMA R12, -R26, R2, 1 ;  /* 0x3ff000001a0c742b */ /* 0x001fd00000000102 */
[----:B------:R-:W-:-:S08]  /*1820*/  DFMA R12, R12, R12, R12 ;  /* 0x0000000c0c0c722b */ /* 0x000fd0000000000c */
[----:B------:R-:W-:-:S08]  /*1830*/  DFMA R12, R2, R12, R2 ;  /* 0x0000000c020c722b */ /* 0x000fd00000000002 */
[----:B------:R-:W-:-:S08]  /*1840*/  DFMA R2, -R26, R12, 1 ;  /* 0x3ff000001a02742b */ /* 0x000fd0000000010c */
[----:B------:R-:W-:-:S08]  /*1850*/  DFMA R2, R12, R2, R12 ;  /* 0x000000020c02722b */ /* 0x000fd0000000000c */
[----:B------:R-:W-:-:S08]  /*1860*/  DMUL R12, R2, 2 ;  /* 0x40000000020c7828 */ /* 0x000fd00000000000 */
[----:B------:R-:W-:-:S08]  /*1870*/  DFMA R14, -R26, R12, 2 ;  /* 0x400000001a0e742b */ /* 0x000fd0000000010c */
[----:B------:R-:W-:-:S10]  /*1880*/  DFMA R2, R2, R14, R12 ;  /* 0x0000000e0202722b */ /* 0x000fd4000000000c */
[----:B------:R-:W-:-:S05]  /*1890*/  FFMA R0, RZ, R27, R3 ;  /* 0x0000001bff007223 */ /* 0x000fca0000000003 */
[----:B------:R-:W-:-:S13]  /*18a0*/  FSETP.GT.AND P0, PT, |R0|, 1.469367938527859385e-39, PT ;  /* 0x001000000000780b */ /* 0x000fda0003f04200 */
[----:B------:R-:W-:Y:S05]  /*18b0*/  @P0 BRA `(.L_x_25) ;  /* 0x0000000000180947 */ /* 0x000fea0003800000 */
[----:B------:R-:W-:Y:S01]  /*18c0*/  IMAD.MOV.U32 R28, RZ, RZ, RZ ;  /* 0x000000ffff1c7224 */ /* 0x000fe200078e00ff */
[----:B------:R-:W-:Y:S02]  /*18d0*/  MOV R29, 0x40000000 ;  /* 0x40000000001d7802 */ /* 0x000fe40000000f00 */
[----:B------:R-:W-:-:S07]  /*18e0*/  MOV R40, 0x1900 ;  /* 0x0000190000287802 */ /* 0x000fce0000000f00 */
[----:B------:R-:W-:Y:S05]  /*18f0*/  CALL.REL.NOINC `($__internal_0_$__cuda_sm20_div_rn_f64_full) ;  /* 0x0000002400507944 */ /* 0x000fea0003c00000 */
[----:B------:R-:W-:Y:S02]  /*1900*/  IMAD.MOV.U32 R2, RZ, RZ, R24 ;  /* 0x000000ffff027224 */ /* 0x000fe400078e0018 */
[----:B------:R-:W-:-:S07]  /*1910*/  IMAD.MOV.U32 R3, RZ, RZ, R25 ;  /* 0x000000ffff037224 */ /* 0x000fce00078e0019 */
.L_x_25:
[----:B------:R-:W0:Y:S01]  /*1920*/  LDC R25, c[0x0][0x390] ;  /* 0x0000e400ff197b82 */ /* 0x000e220000000800 */
[----:B------:R-:W-:Y:S01]  /*1930*/  DADD R18, -R2, 1 ;  /* 0x3ff0000002127429 */ /* 0x000fe20000000100 */
[----:B------:R-:W-:Y:S01]  /*1940*/  BSSY.RECONVERGENT B0, `(.L_x_26) ;  /* 0x000000e000007945 */ /* 0x000fe20003800200 */
[----:B------:R-:W-:Y:S01]  /*1950*/  IMAD.MOV.U32 R16, RZ, RZ, R11 ;  /* 0x000000ffff107224 */ /* 0x000fe200078e000b */
[----:B0-----:R-:W-:-:S08]  /*1960*/  SHF.R.S32.HI R9, RZ, 0x1f, R25 ;  /* 0x0000001fff097819 */ /* 0x001fd00000011419 */
.L_x_27:
[----:B------:R-:W0:Y:S01]  /*1970*/  LDC.64 R28, c[0x0][0x380] ;  /* 0x0000e000ff1c7b82 */ /* 0x000e220000000a00 */
[C---:B------:R-:W-:Y:S01]  /*1980*/  IMAD.WIDE.U32 R12, R16.reuse, R25, R22 ;  /* 0x00000019100c7225 */ /* 0x040fe200078e0016 */
[----:B------:R-:W1:Y:S03]  /*1990*/  LDCU UR6, c[0x0][0x394] ;  /* 0x00007280ff0677ac */ /* 0x000e660008000800 */
[----:B------:R-:W-:Y:S01]  /*19a0*/  IMAD R0, R16, R9, R13 ;  /* 0x0000000910007224 */ /* 0x000fe200078e020d */
[----:B0-----:R-:W-:-:S04]  /*19b0*/  LEA R14, P0, R12, R28, 0x2 ;  /* 0x0000001c0c0e7211 */ /* 0x001fc800078010ff */
[----:B------:R-:W-:-:S05]  /*19c0*/  LEA.HI.X R15, R12, R29, R0, 0x2, P0 ;  /* 0x0000001d0c0f7211 */ /* 0x000fca00000f1400 */
[----:B------:R-:W2:Y:S01]  /*19d0*/  LDG.E.CONSTANT R0, desc[UR4][R14.64] ;  /* 0x000000040e007981 */ /* 0x000ea2000c1e9900 */
[----:B------:R-:W-:-:S05]  /*19e0*/  VIADD R16, R16, 0x1 ;  /* 0x0000000110107836 */ /* 0x000fca0000000000 */
[----:B-1----:R-:W-:Y:S02]  /*19f0*/  ISETP.NE.AND P0, PT, R16, UR6, PT ;  /* 0x0000000610007c0c */ /* 0x002fe4000bf05270 */
[----:B--2---:R-:W-:-:S13]  /*1a00*/  FSETP.NE.AND P1, PT, |R0|, +INF , PT ;  /* 0x7f8000000000780b */ /* 0x004fda0003f25200 */
[----:B------:R-:W-:Y:S05]  /*1a10*/  @P1 BRA P0, `(.L_x_27) ;  /* 0xfffffffc00d41947 */ /* 0x000fea000003ffff */
[----:B------:R-:W-:Y:S05]  /*1a20*/  BSYNC.RECONVERGENT B0 ;  /* 0x0000000000007941 */ /* 0x000fea0003800200 */
.L_x_26:
[----:B------:R-:W-:Y:S01]  /*1a30*/  VIADDMNMX.U32 R26, R11, 0x1, R8, !PT ;  /* 0x000000010b1a7846 */ /* 0x000fe20007800008 */
[----:B------:R-:W-:Y:S01]  /*1a40*/  BSSY.RECONVERGENT B0, `(.L_x_28) ;  /* 0x0000036000007945 */ /* 0x000fe20003800200 */
[----:B------:R-:W-:Y:S02]  /*1a50*/  MOV R24, R11 ;  /* 0x0000000b00187202 */ /* 0x000fe40000000f00 */
[----:B------:R-:W-:Y:S02]  /*1a60*/  CS2R R16, SRZ ;  /* 0x0000000000107805 */ /* 0x000fe4000001ff00 */
[----:B------:R-:W-:Y:S01]  /*1a70*/  CS2R R14, SRZ ;  /* 0x00000000000e7805 */ /* 0x000fe2000001ff00 */
[----:B------:R-:W-:-:S05]  /*1a80*/  IMAD.IADD R12, R26, 0x1, -R11 ;  /* 0x000000011a0c7824 */ /* 0x000fca00078e0a0b */
[----:B------:R-:W-:Y:S02]  /*1a90*/  LOP3.LUT P0, R32, R12, 0x3, RZ, 0xc0, !PT ;  /* 0x000000030c207812 */ /* 0x000fe4000780c0ff */
[----:B------:R-:W-:-:S11]  /*1aa0*/  CS2R R12, SRZ ;  /* 0x00000000000c7805 */ /* 0x000fd6000001ff00 */
[----:B------:R-:W-:Y:S05]  /*1ab0*/  @!P0 BRA `(.L_x_29) ;  /* 0x0000000000b88947 */ /* 0x000fea0003800000 */
[----:B------:R-:W-:Y:S01]  /*1ac0*/  IMAD.WIDE.U32 R16, R11, R25, R22 ;  /* 0x000000190b107225 */ /* 0x000fe200078e0016 */
[----:B------:R-:W-:-:S03]  /*1ad0*/  SHF.L.U64.HI R27, R25, 0x2, R9 ;  /* 0x00000002191b7819 */ /* 0x000fc60000010209 */
[----:B------:R-:W-:Y:S01]  /*1ae0*/  IMAD R35, R9, R11, RZ ;  /* 0x0000000b09237224 */ /* 0x000fe200078e02ff */
[----:B------:R-:W-:Y:S01]  /*1af0*/  LEA R34, P0, R16, R28, 0x2 ;  /* 0x0000001c10227211 */ /* 0x000fe200078010ff */
[----:B------:R-:W-:Y:S02]  /*1b00*/  IMAD.MOV R32, RZ, RZ, -R32 ;  /* 0x000000ffff207224 */ /* 0x000fe400078e0a20 */
[----:B------:R-:W-:Y:S02]  /*1b10*/  IMAD.IADD R35, R17, 0x1, R35 ;  /* 0x0000000111237824 */ /* 0x000fe400078e0223 */
[----:B------:R-:W-:-:S03]  /*1b20*/  IMAD.MOV.U32 R24, RZ, RZ, R11 ;  /* 0x000000ffff187224 */ /* 0x000fc600078e000b */
[----:B------:R-:W-:Y:S02]  /*1b30*/  LEA.HI.X R35, R16, R29, R35, 0x2, P0 ;  /* 0x0000001d10237211 */ /* 0x000fe400000f1423 */
[----:B------:R-:W-:-:S07]  /*1b40*/  CS2R R16, SRZ ;  /* 0x0000000000107805 */ /* 0x000fce000001ff00 */
.L_x_32:
[----:B------:R-:W-:Y:S02]  /*1b50*/  IMAD.MOV.U32 R30, RZ, RZ, R34 ;  /* 0x000000ffff1e7224 */ /* 0x000fe400078e0022 */
[----:B------:R-:W-:-:S05]  /*1b60*/  IMAD.MOV.U32 R31, RZ, RZ, R35 ;  /* 0x000000ffff1f7224 */ /* 0x000fca00078e0023 */
[----:B------:R-:W2:Y:S01]  /*1b70*/  LDG.E.CONSTANT R33, desc[UR4][R30.64] ;  /* 0x000000041e217981 */ /* 0x000ea2000c1e9900 */
[----:B------:R-:W-:Y:S01]  /*1b80*/  BSSY.RECONVERGENT B1, `(.L_x_30) ;  /* 0x0000009000017945 */ /* 0x000fe20003800200 */
[----:B--2---:R-:W0:Y:S02]  /*1b90*/  @P1 F2F.F64.F32 R28, R33 ;  /* 0x00000021001c1310 */ /* 0x004e240000201800 */
[----:B01----:R-:W-:Y:S01]  /*1ba0*/  @P1 DADD R28, R28, -R16 ;  /* 0x000000001c1c1229 */ /* 0x003fe20000000810 */
[----:B------:R-:W-:Y:S10]  /*1bb0*/  @P1 BRA `(.L_x_31) ;  /* 0x0000000000141947 */ /* 0x000ff40003800000 */
[----:B------:R-:W-:Y:S01]  /*1bc0*/  DSETP.NE.AND P0, PT, |R16|, +INF , PT ;  /* 0x7ff000001000742a */ /* 0x000fe20003f05200 */
[----:B------:R-:W-:-:S05]  /*1bd0*/  CS2R R28, SRZ ;  /* 0x00000000001c7805 */ /* 0x000fca000001ff00 */
[----:B------:R-:W-:-:S13]  /*1be0*/  FSETP.EQU.OR P0, PT, |R33|, +INF , !P0 ;  /* 0x7f8000002100780b */ /* 0x000fda000470a600 */
[----:B------:R-:W0:Y:S02]  /*1bf0*/  @!P0 F2F.F64.F32 R30, R33 ;  /* 0x00000021001e8310 */ /* 0x000e240000201800 */
[----:B0-----:R-:W-:-:S11]  /*1c00*/  @!P0 DADD R28, R30, -R16 ;  /* 0x000000001e1c8229 */ /* 0x001fd60000000810 */
.L_x_31:
[----:B------:R-:W-:Y:S05]  /*1c10*/  BSYNC.RECONVERGENT B1 ;  /* 0x0000000000017941 */ /* 0x000fea0003800200 */
.L_x_30:
[--C-:B------:R-:W-:Y:S01]  /*1c20*/  DSETP.MAX.AND P0, P2, RZ, R28.reuse, PT ;  /* 0x0000001cff00722a */ /* 0x100fe20003a0f000 */
[--C-:B------:R-:W-:Y:S01]  /*1c30*/  IMAD.MOV.U32 R31, RZ, RZ, R28.reuse ;  /* 0x000000ffff1f7224 */ /* 0x100fe200078e001c */
[----:B------:R-:W-:Y:S01]  /*1c40*/  DSETP.MAX.AND P3, P4, RZ, -R28, PT ;  /* 0x8000001cff00722a */ /* 0x000fe20003c6f000 */
[----:B------:R-:W-:Y:S01]  /*1c50*/  IMAD.MOV.U32 R17, RZ, RZ, R28 ;  /* 0x000000ffff117224 */ /* 0x000fe200078e001c */
[----:B------:R-:W-:Y:S01]  /*1c60*/  MOV R37, R29 ;  /* 0x0000001d00257202 */ /* 0x000fe20000000f00 */
[----:B------:R-:W-:Y:S02]  /*1c70*/  IMAD.MOV.U32 R28, RZ, RZ, RZ ;  /* 0x000000ffff1c7224 */ /* 0x000fe400078e00ff */
[----:B------:R-:W-:Y:S02]  /*1c80*/  IMAD.MOV.U32 R16, RZ, RZ, RZ ;  /* 0x000000ffff107224 */ /* 0x000fe400078e00ff */
[----:B------:R-:W-:Y:S01]  /*1c90*/  VIADD R32, R32, 0x1 ;  /* 0x0000000120207836 */ /* 0x000fe20000000000 */
[----:B------:R-:W-:Y:S01]  /*1ca0*/  FSEL R39, R28, R37, P0 ;  /* 0x000000251c277208 */ /* 0x000fe20000000000 */
[----:B------:R-:W-:Y:S01]  /*1cb0*/  VIADD R24, R24, 0x1 ;  /* 0x0000000118187836 */ /* 0x000fe20000000000 */
[----:B------:R-:W-:-:S02]  /*1cc0*/  SEL R16, R16, R31, P0 ;  /* 0x0000001f10107207 */ /* 0x000fc40000000000 */
[----:B------:R-:W-:Y:S02]  /*1cd0*/  @P2 LOP3.LUT R39, R37, 0x80000, RZ, 0xfc, !PT ;  /* 0x0008000025272812 */ /* 0x000fe400078efcff */
[C---:B------:R-:W-:Y:S02]  /*1ce0*/  FSEL R31, R28.reuse, -R29, P3 ;  /* 0x8000001d1c1f7208 */ /* 0x040fe40001800000 */
[----:B------:R-:W-:Y:S02]  /*1cf0*/  SEL R28, R28, R17, P3 ;  /* 0x000000111c1c7207 */ /* 0x000fe40001800000 */
[----:B------:R-:W-:Y:S02]  /*1d00*/  MOV R17, R39 ;  /* 0x0000002700117202 */ /* 0x000fe40000000f00 */
[----:B------:R-:W-:Y:S02]  /*1d10*/  ISETP.NE.AND P0, PT, R32, RZ, PT ;  /* 0x000000ff2000720c */ /* 0x000fe40003f05270 */
[----:B------:R-:W-:-:S02]  /*1d20*/  @P4 LOP3.LUT R31, R29, 0x80000, RZ, 0xfc, !PT ;  /* 0x000800001d1f4812 */ /* 0x000fc400078efcff */
[----:B------:R-:W-:Y:S01]  /*1d30*/  DADD R12, R16, R12 ;  /* 0x00000000100c7229 */ /* 0x000fe2000000000c */
[----:B------:R-:W-:Y:S01]  /*1d40*/  LEA R34, P2, R25, R34, 0x2 ;  /* 0x0000002219227211 */ /* 0x000fe200078410ff */
[----:B------:R0:W1:Y:S01]  /*1d50*/  F2F.F64.F32 R16, R33 ;  /* 0x0000002100107310 */ /* 0x0000620000201800 */
[----:B------:R-:W-:-:S03]  /*1d60*/  IMAD.MOV.U32 R29, RZ, RZ, R31 ;  /* 0x000000ffff1d7224 */ /* 0x000fc600078e001f */
[----:B------:R-:W-:-:S03]  /*1d70*/  IMAD.X R35, R35, 0x1, R27, P2 ;  /* 0x0000000123237824 */ /* 0x000fc600010e061b */
[----:B------:R-:W-:Y:S01]  /*1d80*/  DADD R14, R28, R14 ;  /* 0x000000001c0e7229 */ /* 0x000fe2000000000e */
[----:B0-----:R-:W-:Y:S10]  /*1d90*/  @P0 BRA `(.L_x_32) ;  /* 0xfffffffc006c0947 */ /* 0x001ff4000383ffff */
.L_x_29:
[----:B------:R-:W-:Y:S05]  /*1da0*/  BSYNC.RECONVERGENT B0 ;  /* 0x0000000000007941 */ /* 0x000fea0003800200 */
.L_x_28:
[----:B------:R-:W-:Y:S01]  /*1db0*/  IMAD.IADD R26, R11, 0x1, -R26 ;  /* 0x000000010b1a7824 */ /* 0x000fe200078e0a1a */
[----:B------:R-:W-:Y:S04]  /*1dc0*/  BSSY.RECONVERGENT B0, `(.L_x_33) ;  /* 0x0000095000007945 */ /* 0x000fe80003800200 */
[----:B------:R-:W-:-:S13]  /*1dd0*/  ISETP.GT.U32.AND P0, PT, R26, -0x4, PT ;  /* 0xfffffffc1a00780c */ /* 0x000fda0003f04070 */
[----:B------:R-:W-:Y:S05]  /*1de0*/  @P0 BRA `(.L_x_34) ;  /* 0x0000000800480947 */ /* 0x000fea0003800000 */
[----:B------:R-:W-:Y:S01]  /*1df0*/  FSETP.NE.AND P1, PT, |R0|, +INF , PT ;  /* 0x7f8000000000780b */ /* 0x000fe20003f25200 */
[----:B------:R-:W-:-:S12]  /*1e00*/  VIADD R34, R24, 0x1 ;  /* 0x0000000118227836 */ /* 0x000fd80000000000 */
.L_x_43:
[----:B------:R-:W0:Y:S01]  /*1e10*/  LDC R39, c[0x0][0x390] ;  /* 0x0000e400ff277b82 */ /* 0x000e220000000800 */
[C---:B------:R-:W-:Y:S01]  /*1e20*/  IADD3 R32, PT, PT, R34.reuse, -0x1, RZ ;  /* 0xffffffff22207810 */ /* 0x040fe20007ffe0ff */
[----:B------:R-:W-:Y:S02]  /*1e30*/  IMAD.MOV.U32 R28, RZ, RZ, R22 ;  /* 0x000000ffff1c7224 */ /* 0x000fe400078e0016 */
[----:B------:R-:W-:Y:S02]  /*1e40*/  IMAD.MOV.U32 R29, RZ, RZ, R23 ;  /* 0x000000ffff1d7224 */ /* 0x000fe400078e0017 */
[----:B------:R-:W-:Y:S02]  /*1e50*/  VIADD R35, R34, 0x2 ;  /* 0x0000000222237836 */ /* 0x000fe40000000000 */
[----:B--2---:R-:W2:Y:S01]  /*1e60*/  LDC.64 R24, c[0x0][0x380] ;  /* 0x0000e000ff187b82 */ /* 0x004ea20000000a00 */
[----:B0-----:R-:W-:-:S04]  /*1e70*/  IMAD.WIDE.U32 R30, R32, R39, R28 ;  /* 0x00000027201e7225 */ /* 0x001fc800078e001c */
[----:B------:R-:W-:Y:S02]  /*1e80*/  IMAD R32, R32, R9, R31 ;  /* 0x0000000920207224 */ /* 0x000fe400078e021f */
[----:B------:R-:W-:Y:S01]  /*1e90*/  IMAD.WIDE.U32 R26, R34, R39, R28 ;  /* 0x00000027221a7225 */ /* 0x000fe200078e001c */
[----:B--2---:R-:W-:-:S03]  /*1ea0*/  LEA R36, P0, R30, R24, 0x2 ;  /* 0x000000181e247211 */ /* 0x004fc600078010ff */
[----:B------:R-:W-:Y:S01]  /*1eb0*/  IMAD R27, R34, R9, R27 ;  /* 0x00000009221b7224 */ /* 0x000fe200078e021b */
[----:B------:R-:W-:Y:S01]  /*1ec0*/  LEA.HI.X R37, R30, R25, R32, 0x2, P0 ;  /* 0x000000191e257211 */ /* 0x000fe200000f1420 */
[----:B------:R-:W-:Y:S01]  /*1ed0*/  VIADD R31, R34, 0x1 ;  /* 0x00000001221f7836 */ /* 0x000fe20000000000 */
[----:B------:R-:W-:-:S03]  /*1ee0*/  LEA R40, P0, R26, R24, 0x2 ;  /* 0x000000181a287211 */ /* 0x000fc600078010ff */
[----:B------:R-:W2:Y:S01]  /*1ef0*/  LDG.E.CONSTANT R33, desc[UR4][R36.64] ;  /* 0x0000000424217981 */ /* 0x000ea2000c1e9900 */
[----:B------:R-:W-:Y:S01]  /*1f00*/  LEA.HI.X R41, R26, R25, R27, 0x2, P0 ;  /* 0x000000191a297211 */ /* 0x000fe200000f141b */
[----:B------:R-:W-:-:S04]  /*1f10*/  IMAD.WIDE.U32 R26, R31, R39, R28 ;  /* 0x000000271f1a7225 */ /* 0x000fc800078e001c */
[----:B------:R-:W3:Y:S01]  /*1f20*/  LDG.E.CONSTANT R32, desc[UR4][R40.64] ;  /* 0x0000000428207981 */ /* 0x000ee2000c1e9900 */
[----:B------:R-:W-:Y:S01]  /*1f30*/  IMAD.WIDE.U32 R28, R35, R39, R28 ;  /* 0x00000027231c7225 */ /* 0x000fe200078e001c */
[----:B------:R-:W-:-:S03]  /*1f40*/  LEA R30, P0, R26, R24, 0x2 ;  /* 0x000000181a1e7211 */ /* 0x000fc600078010ff */
[-C--:B------:R-:W-:Y:S01]  /*1f50*/  IMAD R31, R31, R9.reuse, R27 ;  /* 0x000000091f1f7224 */ /* 0x080fe200078e021b */
[----:B------:R-:W-:Y:S01]  /*1f60*/  LEA R24, P2, R28, R24, 0x2 ;  /* 0x000000181c187211 */ /* 0x000fe200078410ff */
[----:B------:R-:W-:-:S03]  /*1f70*/  IMAD R35, R35, R9, R29 ;  /* 0x0000000923237224 */ /* 0x000fc600078e021d */
[-C--:B------:R-:W-:Y:S02]  /*1f80*/  LEA.HI.X R31, R26, R25.reuse, R31, 0x2, P0 ;  /* 0x000000191a1f7211 */ /* 0x080fe400000f141f */
[----:B------:R-:W-:-:S03]  /*1f90*/  LEA.HI.X R25, R28, R25, R35, 0x2, P2 ;  /* 0x000000191c197211 */ /* 0x000fc600010f1423 */
[----:B------:R0:W5:Y:S04]  /*1fa0*/  LDG.E.CONSTANT R30, desc[UR4][R30.64] ;  /* 0x000000041e1e7981 */ /* 0x000168000c1e9900 */
[----:B------:R0:W5:Y:S01]  /*1fb0*/  LDG.E.CONSTANT R35, desc[UR4][R24.64] ;  /* 0x0000000418237981 */ /* 0x000162000c1e9900 */
[----:B------:R-:W-:Y:S01]  /*1fc0*/  BSSY.RECONVERGENT B1, `(.L_x_35) ;  /* 0x000000b000017945 */ /* 0x000fe20003800200 */
[----:B--2---:R-:W1:Y:S08]  /*1fd0*/  @P1 F2F.F64.F32 R36, R33 ;  /* 0x0000002100241310 */ /* 0x004e700000201800 */
[----:B------:R0:W2:Y:S08]  /*1fe0*/  F2F.F64.F32 R28, R33 ;  /* 0x00000021001c7310 */ /* 0x0000b00000201800 */
[----:B---3--:R0:W3:Y:S01]  /*1ff0*/  @P1 F2F.F64.F32 R26, R32 ;  /* 0x00000020001a1310 */ /* 0x0080e20000201800 */
[----:B-1----:R-:W-:Y:S01]  /*2000*/  @P1 DADD R36, R36, -R16 ;  /* 0x0000000024241229 */ /* 0x002fe20000000810 */
[----:B------:R-:W-:Y:S10]  /*2010*/  @P1 BRA `(.L_x_36) ;  /* 0x0000000000141947 */ /* 0x000ff40003800000 */
[----:B------:R-:W-:Y:S01]  /*2020*/  DSETP.NE.AND P0, PT, |R16|, +INF , PT ;  /* 0x7ff000001000742a */ /* 0x000fe20003f05200 */
[----:B------:R-:W-:-:S05]  /*2030*/  CS2R R36, SRZ ;  /* 0x0000000000247805 */ /* 0x000fca000001ff00 */
[----:B------:R-:W-:-:S13]  /*2040*/  FSETP.EQU.OR P0, PT, |R33|, +INF , !P0 ;  /* 0x7f8000002100780b */ /* 0x000fda000470a600 */
[----:B0-----:R-:W0:Y:S02]  /*2050*/  @!P0 F2F.F64.F32 R24, R33 ;  /* 0x0000002100188310 */ /* 0x001e240000201800 */
[----:B0-----:R-:W-:-:S11]  /*2060*/  @!P0 DADD R36, R24, -R16 ;  /* 0x0000000018248229 */ /* 0x001fd60000000810 */
.L_x_36:
[----:B------:R-:W-:Y:S05]  /*2070*/  BSYNC.RECONVERGENT B1 ;  /* 0x0000000000017941 */ /* 0x000fea0003800200 */
.L_x_35:
[----:B------:R-:W-:Y:S01]  /*2080*/  BSSY.RECONVERGENT B1, `(.L_x_37) ;  /* 0x0000009000017945 */ /* 0x000fe20003800200 */
[----:B------:R-:W-:Y:S02]  /*2090*/  DSETP.MAX.AND P2, P3, RZ, R36, PT ;  /* 0x00000024ff00722a */ /* 0x000fe40003b4f000 */
[----:B--23--:R-:W-:Y:S01]  /*20a0*/  @P1 DADD R26, -R28, R26 ;  /* 0x000000001c1a1229 */ /* 0x00cfe2000000011a */
[----:B------:R-:W-:Y:S11]  /*20b0*/  @P1 BRA `(.L_x_38) ;  /* 0x0000000000141947 */ /* 0x000ff60003800000 */
[----:B------:R-:W-:Y:S01]  /*20c0*/  DSETP.NE.AND P0, PT, |R28|, +INF , PT ;  /* 0x7ff000001c00742a */ /* 0x000fe20003f05200 */
[----:B------:R-:W-:-:S05]  /*20d0*/  CS2R R26, SRZ ;  /* 0x00000000001a7805 */ /* 0x000fca000001ff00 */
[----:B------:R-:W-:-:S13]  /*20e0*/  FSETP.EQU.OR P0, PT, |R32|, +INF , !P0 ;  /* 0x7f8000002000780b */ /* 0x000fda000470a600 */
[----:B------:R-:W1:Y:S02]  /*20f0*/  @!P0 F2F.F64.F32 R16, R32 ;  /* 0x0000002000108310 */ /* 0x000e640000201800 */
[----:B-1----:R-:W-:-:S11]  /*2100*/  @!P0 DADD R26, -R28, R16 ;  /* 0x000000001c1a8229 */ /* 0x002fd60000000110 */
.L_x_38:
[----:B------:R-:W-:Y:S05]  /*2110*/  BSYNC.RECONVERGENT B1 ;  /* 0x0000000000017941 */ /* 0x000fea0003800200 */
.L_x_37:
[----:B------:R-:W-:Y:S01]  /*2120*/  DSETP.MAX.AND P0, P4, RZ, -R36, PT ;  /* 0x80000024ff00722a */ /* 0x000fe20003c0f000 */
[----:B------:R-:W-:Y:S01]  /*2130*/  IMAD.MOV.U32 R17, RZ, RZ, R36 ;  /* 0x000000ffff117224 */ /* 0x000fe200078e0024 */
[----:B0-----:R-:W-:Y:S01]  /*2140*/  MOV R25, R36 ;  /* 0x0000002400197202 */ /* 0x001fe20000000f00 */
[----:B------:R-:W-:Y:S01]  /*2150*/  IMAD.MOV.U32 R16, RZ, RZ, RZ ;  /* 0x000000ffff107224 */ /* 0x000fe200078e00ff */
[----:B------:R-:W-:Y:S01]  /*2160*/  MOV R36, R27 ;  /* 0x0000001b00247202 */ /* 0x000fe20000000f00 */
[----:B------:R-:W-:Y:S01]  /*2170*/  IMAD.MOV.U32 R24, RZ, RZ, RZ ;  /* 0x000000ffff187224 */ /* 0x000fe200078e00ff */
[----:B------:R-:W-:Y:S01]  /*2180*/  F2F.F64.F32 R32, R32 ;  /* 0x0000002000207310 */ /* 0x000fe20000201800 */
[----:B------:R-:W-:Y:S01]  /*2190*/  IMAD.MOV.U32 R28, RZ, RZ, R37 ;  /* 0x000000ffff1c7224 */ /* 0x000fe200078e0025 */
[----:B------:R-:W-:Y:S01]  /*21a0*/  SEL R16, R16, R17, P0 ;  /* 0x0000001110107207 */ /* 0x000fe20000000000 */
[----:B------:R-:W-:Y:S01]  /*21b0*/  IMAD.MOV.U32 R17, RZ, RZ, RZ ;  /* 0x000000ffff117224 */ /* 0x000fe200078e00ff */
[----:B------:R-:W-:Y:S01]  /*21c0*/  SEL R24, R24, R25, P2 ;  /* 0x0000001918187207 */ /* 0x000fe20001000000 */
[----:B------:R-:W-:Y:S01]  /*21d0*/  IMAD.MOV.U32 R31, RZ, RZ, R27 ;  /* 0x000000ffff1f7224 */ /* 0x000fe200078e001b */
[----:B------:R-:W-:Y:S02]  /*21e0*/  BSSY.RECONVERGENT B1, `(.L_x_39) ;  /* 0x000001e000017945 */ /* 0x000fe40003800200 */
[----:B------:R-:W-:-:S02]  /*21f0*/  FSEL R25, R17, R28, P2 ;  /* 0x0000001c11197208 */ /* 0x000fc40001000000 */
[----:B------:R-:W-:Y:S02]  /*2200*/  @P3 LOP3.LUT R25, R28, 0x80000, RZ, 0xfc, !PT ;  /* 0x000800001c193812 */ /* 0x000fe400078efcff */
[----:B------:R-:W-:-:S04]  /*2210*/  CS2R R28, SRZ ;  /* 0x00000000001c7805 */ /* 0x000fc8000001ff00 */
[----:B------:R-:W-:Y:S02]  /*2220*/  DADD R12, R24, R12 ;  /* 0x00000000180c7229 */ /* 0x000fe4000000000c */
[----:B------:R-:W-:Y:S01]  /*2230*/  FSEL R17, R28, -R37, P0 ;  /* 0x800000251c117208 */ /* 0x000fe20000000000 */
[----:B------:R-:W-:Y:S01]  /*2240*/  DSETP.MAX.AND P0, P2, RZ, R26, PT ;  /* 0x0000001aff00722a */ /* 0x000fe20003a0f000 */
[----:B------:R-:W-:Y:S01]  /*2250*/  IMAD.MOV.U32 R25, RZ, RZ, R26 ;  /* 0x000000ffff197224 */ /* 0x000fe200078e001a */
[----:B------:R-:W-:-:S04]  /*2260*/  @P4 LOP3.LUT R17, R37, 0x80000, RZ, 0xfc, !PT ;  /* 0x0008000025114812 */ /* 0x000fc800078efcff */
[----:B------:R-:W-:Y:S02]  /*2270*/  SEL R28, R28, R25, P0 ;  /* 0x000000191c1c7207 */ /* 0x000fe40000000000 */
[----:B-----5:R-:W0:Y:S01]  /*2280*/  @P1 F2F.F64.F32 R24, R30 ;  /* 0x0000001e00181310 */ /* 0x020e220000201800 */
[----:B------:R-:W-:Y:S01]  /*2290*/  FSEL R29, R29, R36, P0 ;  /* 0x000000241d1d7208 */ /* 0x000fe20000000000 */
[----:B------:R-:W-:Y:S02]  /*22a0*/  DSETP.MAX.AND P0, P3, RZ, -R26, PT ;  /* 0x8000001aff00722a */ /* 0x000fe40003b0f000 */
[----:B------:R-:W-:Y:S02]  /*22b0*/  DADD R16, R16, R14 ;  /* 0x0000000010107229 */ /* 0x000fe4000000000e */
[----:B------:R-:W-:Y:S02]  /*22c0*/  @P2 LOP3.LUT R29, R36, 0x80000, RZ, 0xfc, !PT ;  /* 0x00080000241d2812 */ /* 0x000fe400078efcff */
[----:B------:R1:W2:Y:S04]  /*22d0*/  F2F.F64.F32 R14, R30 ;  /* 0x0000001e000e7310 */ /* 0x0002a80000201800 */
[----:B------:R-:W-:Y:S01]  /*22e0*/  DADD R12, R12, R28 ;  /* 0x000000000c0c7229 */ /* 0x000fe2000000001c */
[----:B------:R-:W-:Y:S01]  /*22f0*/  IMAD.MOV.U32 R28, RZ, RZ, RZ ;  /* 0x000000ffff1c7224 */ /* 0x000fe200078e00ff */
[----:B0-----:R-:W-:Y:S01]  /*2300*/  @P1 DADD R24, -R32, R24 ;  /* 0x0000000020181229 */ /* 0x001fe20000000118 */
[----:B------:R-:W-:-:S02]  /*2310*/  IMAD.MOV.U32 R29, RZ, RZ, R26 ;  /* 0x000000ffff1d7224 */ /* 0x000fc400078e001a */
[----:B------:R-:W-:Y:S01]  /*2320*/  IMAD.MOV.U32 R26, RZ, RZ, RZ ;  /* 0x000000ffff1a7224 */ /* 0x000fe200078e00ff */
[----:B------:R-:W-:Y:S02]  /*2330*/  FSEL R37, R28, -R31, P0 ;  /* 0x8000001f1c257208 */ /* 0x000fe40000000000 */
[----:B------:R-:W-:Y:S02]  /*2340*/  @P3 LOP3.LUT R37, R31, 0x80000, RZ, 0xfc, !PT ;  /* 0x000800001f253812 */ /* 0x000fe400078efcff */
[----:B------:R-:W-:Y:S01]  /*2350*/  SEL R26, R26, R29, P0 ;  /* 0x0000001d1a1a7207 */ /* 0x000fe20000000000 */
[----:B-12---:R-:W-:Y:S06]  /*2360*/  @P1 BRA `(.L_x_40) ;  /* 0x0000000000141947 */ /* 0x006fec0003800000 */
[----:B------:R-:W-:Y:S01]  /*2370*/  DSETP.NE.AND P0, PT, |R32|, +INF , PT ;  /* 0x7ff000002000742a */ /* 0x000fe20003f05200 */
[----:B------:R-:W-:-:S05]  /*2380*/  CS2R R24, SRZ ;  /* 0x0000000000187805 */ /* 0x000fca000001ff00 */
[----:B------:R-:W-:-:S13]  /*2390*/  FSETP.EQU.OR P0, PT, |R30|, +INF , !P0 ;  /* 0x7f8000001e00780b */ /* 0x000fda000470a600 */
[----:B------:R-:W0:Y:S02]  /*23a0*/  @!P0 F2F.F64.F32 R30, R30 ;  /* 0x0000001e001e8310 */ /* 0x000e240000201800 */
[----:B0-----:R-:W-:-:S11]  /*23b0*/  @!P0 DADD R24, -R32, R30 ;  /* 0x0000000020188229 */ /* 0x001fd6000000011e */
.L_x_40:
[----:B------:R-:W-:Y:S05]  /*23c0*/  BSYNC.RECONVERGENT B1 ;  /* 0x0000000000017941 */ /* 0x000fea0003800200 */
.L_x_39:
[--C-:B------:R-:W-:Y:S01]  /*23d0*/  DSETP.MAX.AND P0, P2, RZ, R24.reuse, PT ;  /* 0x00000018ff00722a */ /* 0x100fe20003a0f000 */
[----:B------:R-:W-:Y:S01]  /*23e0*/  IMAD.MOV.U32 R27, RZ, RZ, R37 ;  /* 0x000000ffff1b7224 */ /* 0x000fe200078e0025 */
[----:B------:R-:W-:Y:S01]  /*23f0*/  DSETP.MAX.AND P3, P4, RZ, -R24, PT ;  /* 0x80000018ff00722a */ /* 0x000fe20003c6f000 */
[--C-:B------:R-:W-:Y:S01]  /*2400*/  IMAD.MOV.U32 R29, RZ, RZ, R24.reuse ;  /* 0x000000ffff1d7224 */ /* 0x100fe200078e0018 */
[----:B------:R-:W-:Y:S01]  /*2410*/  MOV R31, R25 ;  /* 0x00000019001f7202 */ /* 0x000fe20000000f00 */
[----:B------:R-:W-:Y:S01]  /*2420*/  IMAD.MOV.U32 R33, RZ, RZ, R24 ;  /* 0x000000ffff217224 */ /* 0x000fe200078e0018 */
[----:B------:R-:W-:Y:S01]  /*2430*/  BSSY.RECONVERGENT B1, `(.L_x_41) ;  /* 0x0000017000017945 */ /* 0x000fe20003800200 */
[----:B------:R-:W-:Y:S01]  /*2440*/  IMAD.MOV.U32 R37, RZ, RZ, R25 ;  /* 0x000000ffff257224 */ /* 0x000fe200078e0019 */
[----:B------:R-:W-:Y:S01]  /*2450*/  DADD R16, R16, R26 ;  /* 0x0000000010107229 */ /* 0x000fe2000000001a */
[----:B------:R-:W-:Y:S01]  /*2460*/  IMAD.MOV.U32 R24, RZ, RZ, RZ ;  /* 0x000000ffff187224 */ /* 0x000fe200078e00ff */
[----:B------:R-:W0:Y:S01]  /*2470*/  @P1 F2F.F64.F32 R26, R35 ;  /* 0x00000023001a1310 */ /* 0x000e220000201800 */
[----:B------:R-:W-:-:S03]  /*2480*/  IMAD.MOV.U32 R28, RZ, RZ, RZ ;  /* 0x000000ffff1c7224 */ /* 0x000fc600078e00ff */
[C---:B------:R-:W-:Y:S02]  /*2490*/  FSEL R25, R24.reuse, R31, P0 ;  /* 0x0000001f18197208 */ /* 0x040fe40000000000 */
[----:B------:R-:W-:Y:S02]  /*24a0*/  FSEL R39, R24, -R37, P3 ;  /* 0x8000002518277208 */ /* 0x000fe40001800000 */
[----:B------:R-:W-:Y:S02]  /*24b0*/  @P2 LOP3.LUT R25, R31, 0x80000, RZ, 0xfc, !PT ;  /* 0x000800001f192812 */ /* 0x000fe400078efcff */
[----:B------:R-:W-:Y:S02]  /*24c0*/  @P4 LOP3.LUT R39, R37, 0x80000, RZ, 0xfc, !PT ;  /* 0x0008000025274812 */ /* 0x000fe400078efcff */
[----:B------:R-:W-:Y:S02]  /*24d0*/  SEL R28, R28, R29, P0 ;  /* 0x0000001d1c1c7207 */ /* 0x000fe40000000000 */
[----:B------:R-:W-:Y:S01]  /*24e0*/  MOV R29, R25 ;  /* 0x00000019001d7202 */ /* 0x000fe20000000f00 */
[----:B------:R-:W-:Y:S01]  /*24f0*/  IMAD.MOV.U32 R25, RZ, RZ, R39 ;  /* 0x000000ffff197224 */ /* 0x000fe200078e0027 */
[----:B------:R-:W-:Y:S01]  /*2500*/  SEL R24, R24, R33, P3 ;  /* 0x0000002118187207 */ /* 0x000fe20001800000 */
[----:B0-----:R-:W-:-:S03]  /*2510*/  @P1 DADD R26, -R14, R26 ;  /* 0x000000000e1a1229 */ /* 0x001fc6000000011a */
[----:B------:R-:W-:Y:S02]  /*2520*/  DADD R12, R12, R28 ;  /* 0x000000000c0c7229 */ /* 0x000fe4000000001c */
[----:B------:R-:W-:Y:S01]  /*2530*/  DADD R24, R16, R24 ;  /* 0x0000000010187229 */ /* 0x000fe20000000018 */
[----:B------:R-:W-:Y:S10]  /*2540*/  @P1 BRA `(.L_x_42) ;  /* 0x0000000000141947 */ /* 0x000ff40003800000 */
[----:B------:R-:W-:Y:S01]  /*2550*/  DSETP.NE.AND P0, PT, |R14|, +INF , PT ;  /* 0x7ff000000e00742a */ /* 0x000fe20003f05200 */
[----:B------:R-:W-:-:S05]  /*2560*/  CS2R R26, SRZ ;  /* 0x00000000001a7805 */ /* 0x000fca000001ff00 */
[----:B------:R-:W-:-:S13]  /*2570*/  FSETP.EQU.OR P0, PT, |R35|, +INF , !P0 ;  /* 0x7f8000002300780b */ /* 0x000fda000470a600 */
[----:B------:R-:W0:Y:S02]  /*2580*/  @!P0 F2F.F64.F32 R16, R35 ;  /* 0x0000002300108310 */ /* 0x000e240000201800 */
[----:B0-----:R-:W-:-:S11]  /*2590*/  @!P0 DADD R26, -R14, R16 ;  /* 0x000000000e1a8229 */ /* 0x001fd60000000110 */
.L_x_42:
[----:B------:R-:W-:Y:S05]  /*25a0*/  BSYNC.RECONVERGENT B1 ;  /* 0x0000000000017941 */ /* 0x000fea0003800200 */
.L_x_41:
[--C-:B------:R-:W-:Y:S01]  /*25b0*/  DSETP.MAX.AND P0, P2, RZ, R26.reuse, PT ;  /* 0x0000001aff00722a */ /* 0x100fe20003a0f000 */
[--C-:B------:R-:W-:Y:S01]  /*25c0*/  IMAD.MOV.U32 R15, RZ, RZ, R26.reuse ;  /* 0x000000ffff0f7224 */ /* 0x100fe200078e001a */
[----:B------:R-:W-:Y:S01]  /*25d0*/  DSETP.MAX.AND P3, P4, RZ, -R26, PT ;  /* 0x8000001aff00722a */ /* 0x000fe20003c6f000 */
[----:B------:R-:W-:Y:S01]  /*25e0*/  IMAD.MOV.U32 R31, RZ, RZ, R26 ;  /* 0x000000ffff1f7224 */ /* 0x000fe200078e001a */
[----:B------:R-:W-:Y:S01]  /*25f0*/  MOV R26, RZ ;  /* 0x000000ff001a7202 */ /* 0x000fe20000000f00 */
[----:B------:R-:W-:Y:S02]  /*2600*/  IMAD.MOV.U32 R14, RZ, RZ, RZ ;  /* 0x000000ffff0e7224 */ /* 0x000fe400078e00ff */
[----:B------:R-:W-:Y:S01]  /*2610*/  IMAD.MOV.U32 R17, RZ, RZ, R27 ;  /* 0x000000ffff117224 */ /* 0x000fe200078e001b */
[----:B------:R-:W-:Y:S01]  /*2620*/  SEL R26, R26, R15, P0 ;  /* 0x0000000f1a1a7207 */ /* 0x000fe20000000000 */
[----:B------:R-:W-:Y:S01]  /*2630*/  VIADD R15, R34, 0x3 ;  /* 0x00000003220f7836 */ /* 0x000fe20000000000 */
[----:B------:R-:W-:Y:S01]  /*2640*/  FSEL R33, R14, -R27, P3 ;  /* 0x8000001b0e217208 */ /* 0x000fe20001800000 */
[----:B------:R-:W-:Y:S01]  /*2650*/  VIADD R34, R34, 0x4 ;  /* 0x0000000422227836 */ /* 0x000fe20000000000 */
[----:B------:R-:W-:-:S02]  /*2660*/  FSEL R29, R14, R17, P0 ;  /* 0x000000110e1d7208 */ /* 0x000fc40000000000 */
[----:B------:R-:W-:Y:S02]  /*2670*/  ISETP.GE.AND P0, PT, R15, R8, PT ;  /* 0x000000080f00720c */ /* 0x000fe40003f06270 */
[----:B------:R-:W-:Y:S02]  /*2680*/  @P2 LOP3.LUT R29, R17, 0x80000, RZ, 0xfc, !PT ;  /* 0x00080000111d2812 */ /* 0x000fe400078efcff */
[----:B------:R-:W-:Y:S01]  /*2690*/  @P4 LOP3.LUT R33, R27, 0x80000, RZ, 0xfc, !PT ;  /* 0x000800001b214812 */ /* 0x000fe200078efcff */
[----:B------:R0:W2:Y:S01]  /*26a0*/  F2F.F64.F32 R16, R35 ;  /* 0x0000002300107310 */ /* 0x0000a20000201800 */
[----:B------:R-:W-:Y:S01]  /*26b0*/  SEL R14, R14, R31, P3 ;  /* 0x0000001f0e0e7207 */ /* 0x000fe20001800000 */
[----:B------:R-:W-:Y:S02]  /*26c0*/  IMAD.MOV.U32 R27, RZ, RZ, R29 ;  /* 0x000000ffff1b7224 */ /* 0x000fe400078e001d */
[----:B------:R-:W-:-:S04]  /*26d0*/  IMAD.MOV.U32 R15, RZ, RZ, R33 ;  /* 0x000000ffff0f7224 */ /* 0x000fc800078e0021 */
[----:B------:R-:W-:Y:S02]  /*26e0*/  DADD R12, R12, R26 ;  /* 0x000000000c0c7229 */ /* 0x000fe4000000001a */
[----:B------:R-:W-:Y:S01]  /*26f0*/  DADD R14, R24, R14 ;  /* 0x00000000180e7229 */ /* 0x000fe2000000000e */
[----:B0-----:R-:W-:Y:S10]  /*2700*/  @!P0 BRA `(.L_x_43) ;  /* 0xfffffff400c08947 */ /* 0x001ff4000383ffff */
.L_x_34:
[----:B------:R-:W-:Y:S05]  /*2710*/  BSYNC.RECONVERGENT B0 ;  /* 0x0000000000007941 */ /* 0x000fea0003800200 */
.L_x_33:
[----:B-12---:R-:W-:Y:S01]  /*2720*/  VIADD R16, R10, 0xffffffff ;  /* 0xffffffff0a107836 */ /* 0x006fe20000000000 */
[----:B------:R-:W-:Y:S01]  /*2730*/  MOV R24, 0x1 ;  /* 0x0000000100187802 */ /* 0x000fe20000000f00 */
[----:B------:R-:W-:Y:S01]  /*2740*/  BSSY.RECONVERGENT B0, `(.L_x_44) ;  /* 0x0000015000007945 */ /* 0x000fe20003800200 */
[----:B------:R-:W-:-:S03]  /*2750*/  FSETP.GEU.AND P1, PT, |R13|, 6.5827683646048100446e-37, PT ;  /* 0x036000000d00780b */ /* 0x000fc60003f2e200 */
[----:B------:R-:W0:Y:S08]  /*2760*/  I2F.F64.U32 R16, R16 ;  /* 0x0000001000107312 */ /* 0x000e300000201800 */
[----:B0-----:R-:W0:Y:S02]  /*2770*/  MUFU.RCP64H R25, R17 ;  /* 0x0000001100197308 */ /* 0x001e240000001800 */
        /* <DEDUP_REMOVED lines=12> */
[----:B------:R-:W-:Y:S01]  /*2840*/  MOV R40, 0x2890 ;  /* 0x0000289000287802 */ /* 0x000fe20000000f00 */
[----:B------:R-:W-:Y:S02]  /*2850*/  IMAD.MOV.U32 R29, RZ, RZ, R13 ;  /* 0x000000ffff1d7224 */ /* 0x000fe400078e000d */
[----:B------:R-:W-:Y:S02]  /*2860*/  IMAD.MOV.U32 R26, RZ, RZ, R16 ;  /* 0x000000ffff1a7224 */ /* 0x000fe400078e0010 */
[----:B------:R-:W-:-:S07]  /*2870*/  IMAD.MOV.U32 R27, RZ, RZ, R17 ;  /* 0x000000ffff1b7224 */ /* 0x000fce00078e0011 */
[----:B------:R-:W-:Y:S05]  /*2880*/  CALL.REL.NOINC `($__internal_0_$__cuda_sm20_div_rn_f64_full) ;  /* 0x00000014006c7944 */ /* 0x000fea0003c00000 */
.L_x_45:
[----:B------:R-:W-:Y:S05]  /*2890*/  BSYNC.RECONVERGENT B0 ;  /* 0x0000000000007941 */ /* 0x000fea0003800200 */
.L_x_44:
[----:B------:R-:W0:Y:S01]  /*28a0*/  MUFU.RCP64H R13, R17 ;  /* 0x00000011000d7308 */ /* 0x000e220000001800 */
[----:B------:R-:W-:Y:S01]  /*28b0*/  IMAD.MOV.U32 R12, RZ, RZ, 0x1 ;  /* 0x00000001ff0c7424 */ /* 0x000fe200078e00ff */
[----:B------:R-:W-:Y:S01]  /*28c0*/  FSETP.GEU.AND P1, PT, |R15|, 6.5827683646048100446e-37, PT ;  /* 0x036000000f00780b */ /* 0x000fe20003f2e200 */
[----:B------:R-:W-:Y:S04]  /*28d0*/  BSSY.RECONVERGENT B0, `(.L_x_46) ;  /* 0x0000016000007945 */ /* 0x000fe80003800200 */
[----:B0-----:R-:W-:-:S08]  /*28e0*/  DFMA R26, -R16, R12, 1 ;  /* 0x3ff00000101a742b */ /* 0x001fd0000000010c */
[----:B------:R-:W-:-:S08]  /*28f0*/  DFMA R26, R26, R26, R26 ;  /* 0x0000001a1a1a722b */ /* 0x000fd0000000001a */
[----:B------:R-:W-:-:S08]  /*2900*/  DFMA R26, R12, R26, R12 ;  /* 0x0000001a0c1a722b */ /* 0x000fd0000000000c */
[----:B------:R-:W-:-:S08]  /*2910*/  DFMA R12, -R16, R26, 1 ;  /* 0x3ff00000100c742b */ /* 0x000fd0000000011a */
[----:B------:R-:W-:-:S08]  /*2920*/  DFMA R26, R26, R12, R26 ;  /* 0x0000000c1a1a722b */ /* 0x000fd0000000001a */
[----:B------:R-:W-:-:S08]  /*2930*/  DMUL R28, R26, R14 ;  /* 0x0000000e1a1c7228 */ /* 0x000fd00000000000 */
[----:B------:R-:W-:-:S08]  /*2940*/  DFMA R12, -R16, R28, R14 ;  /* 0x0000001c100c722b */ /* 0x000fd0000000010e */
[----:B------:R-:W-:Y:S01]  /*2950*/  DFMA R28, R26, R12, R28 ;  /* 0x0000000c1a1c722b */ /* 0x000fe2000000001c */
[----:B------:R-:W-:-:S09]  /*2960*/  IMAD.MOV.U32 R13, RZ, RZ, R25 ;  /* 0x000000ffff0d7224 */ /* 0x000fd200078e0019 */
[----:B------:R-:W-:-:S05]  /*2970*/  FFMA R12, RZ, R17, R29 ;  /* 0x00000011ff0c7223 */ /* 0x000fca000000001d */
[----:B------:R-:W-:Y:S02]  /*2980*/  FSETP.GT.AND P0, PT, |R12|, 1.469367938527859385e-39, PT ;  /* 0x001000000c00780b */ /* 0x000fe40003f04200 */
[----:B------:R-:W-:-:S11]  /*2990*/  MOV R12, R24 ;  /* 0x00000018000c7202 */ /* 0x000fd60000000f00 */
[----:B------:R-:W-:Y:S05]  /*29a0*/  @P0 BRA P1, `(.L_x_47) ;  /* 0x0000000000200947 */ /* 0x000fea0000800000 */
[----:B------:R-:W-:Y:S01]  /*29b0*/  IMAD.MOV.U32 R28, RZ, RZ, R14 ;  /* 0x000000ffff1c7224 */ /* 0x000fe200078e000e */
[----:B------:R-:W-:Y:S01]  /*29c0*/  MOV R40, 0x2a10 ;  /* 0x00002a1000287802 */ /* 0x000fe20000000f00 */
[----:B------:R-:W-:Y:S02]  /*29d0*/  IMAD.MOV.U32 R29, RZ, RZ, R15 ;  /* 0x000000ffff1d7224 */ /* 0x000fe400078e000f */
[----:B------:R-:W-:Y:S02]  /*29e0*/  IMAD.MOV.U32 R26, RZ, RZ, R16 ;  /* 0x000000ffff1a7224 */ /* 0x000fe400078e0010 */
[----:B------:R-:W-:-:S07]  /*29f0*/  IMAD.MOV.U32 R27, RZ, RZ, R17 ;  /* 0x000000ffff1b7224 */ /* 0x000fce00078e0011 */
[----:B------:R-:W-:Y:S05]  /*2a00*/  CALL.REL.NOINC `($__internal_0_$__cuda_sm20_div_rn_f64_full) ;  /* 0x00000014000c7944 */ /* 0x000fea0003c00000 */
[----:B------:R-:W-:Y:S01]  /*2a10*/  MOV R28, R24 ;  /* 0x00000018001c7202 */ /* 0x000fe20000000f00 */
[----:B------:R-:W-:-:S07]  /*2a20*/  IMAD.MOV.U32 R29, RZ, RZ, R25 ;  /* 0x000000ffff1d7224 */ /* 0x000fce00078e0019 */
.L_x_47:
[----:B------:R-:W-:Y:S05]  /*2a30*/  BSYNC.RECONVERGENT B0 ;  /* 0x0000000000007941 */ /* 0x000fea0003800200 */
.L_x_46:
[----:B------:R-:W0:Y:S08]  /*2a40*/  LDC.64 R24, c[0x0][0x390] ;  /* 0x0000e400ff187b82 */ /* 0x000e300000000a00 */
[----:B------:R-:W1:Y:S01]  /*2a50*/  LDC.64 R36, c[0x0][0x380] ;  /* 0x0000e000ff247b82 */ /* 0x000e620000000a00 */
[----:B0-----:R-:W-:-:S04]  /*2a60*/  IMAD.WIDE.U32 R14, R38, R24, RZ ;  /* 0x00000018260e7225 */ /* 0x001fc800078e00ff */
[----:B------:R-:W-:Y:S01]  /*2a70*/  IMAD R15, R38, R9, R15 ;  /* 0x00000009260f7224 */ /* 0x000fe200078e020f */
[----:B------:R-:W-:-:S05]  /*2a80*/  IADD3 R16, P0, PT, R22, R14, RZ ;  /* 0x0000000e16107210 */ /* 0x000fca0007f1e0ff */
[----:B------:R-:W-:Y:S01]  /*2a90*/  IMAD.X R17, R23, 0x1, R15, P0 ;  /* 0x0000000117117824 */ /* 0x000fe200000e060f */
[----:B-1----:R-:W-:-:S04]  /*2aa0*/  LEA R34, P0, R16, R36, 0x2 ;  /* 0x0000002410227211 */ /* 0x002fc800078010ff */
[----:B------:R-:W-:-:S05]  /*2ab0*/  LEA.HI.X R35, R16, R37, R17, 0x2, P0 ;  /* 0x0000002510237211 */ /* 0x000fca00000f1411 */
[----:B------:R-:W2:Y:S01]  /*2ac0*/  LDG.E.CONSTANT R41, desc[UR4][R34.64] ;  /* 0x0000000422297981 */ /* 0x000ea2000c1e9900 */
[----:B------:R-:W-:Y:S01]  /*2ad0*/  DMUL R26, R44, R12 ;  /* 0x0000000c2c1a7228 */ /* 0x000fe20000000000 */
[----:B------:R-:W-:Y:S01]  /*2ae0*/  IMAD.MOV.U32 R32, RZ, RZ, RZ ;  /* 0x000000ffff207224 */ /* 0x000fe200078e00ff */
[----:B------:R-:W-:Y:S01]  /*2af0*/  DADD R16, -R4, 1 ;  /* 0x3ff0000004107429 */ /* 0x000fe20000000100 */
[----:B------:R-:W-:-:S05]  /*2b00*/  ISETP.GE.AND P2, PT, R8, R25, PT ;  /* 0x000000190800720c */ /* 0x000fca0003f46270 */
[----:B------:R-:W-:-:S08]  /*2b10*/  DFMA R26, R20, R28, -R26 ;  /* 0x0000001c141a722b */ /* 0x000fd0000000081a */
[----:B------:R-:W-:-:S06]  /*2b20*/  DSETP.GE.AND P0, PT, R26, RZ, PT ;  /* 0x000000ff1a00722a */ /* 0x000fcc0003f06000 */
[----:B------:R-:W-:-:S06]  /*2b30*/  FSEL R33, RZ, 1.875, !P0 ;  /* 0x3ff00000ff217808 */ /* 0x000fcc0004000000 */
[----:B------:R-:W-:Y:S01]  /*2b40*/  DFMA R32, R16, R32, R4 ;  /* 0x000000201020722b */ /* 0x000fe20000000004 */
[----:B--2---:R-:W0:Y:S07]  /*2b50*/  F2F.F64.F32 R30, R41 ;  /* 0x00000029001e7310 */ /* 0x004e2e0000201800 */
[----:B0-----:R-:W-:Y:S01]  /*2b60*/  DFMA R30, R26, R32, R30 ;  /* 0x000000201a1e722b */ /* 0x001fe2000000001e */
[----:B------:R-:W-:-:S05]  /*2b70*/  LEA R26, P3, R14, R6, 0x2 ;  /* 0x000000060e1a7211 */ /* 0x000fca00078610ff */
[----:B------:R-:W0:Y:S01]  /*2b80*/  F2F.F32.F64 R33, R30 ;  /* 0x0000001e00217310 */ /* 0x000e220000301000 */
[----:B------:R-:W-:Y:S01]  /*2b90*/  LEA.HI.X R27, R14, R7, R15, 0x2, P3 ;  /* 0x000000070e1b7211 */ /* 0x000fe200018f140f */
[----:B------:R-:W-:-:S14]  /*2ba0*/  DSETP.NE.AND P1, PT, |R30|, +INF , PT ;  /* 0x7ff000001e00742a */ /* 0x000fdc0003f25200 */
[----:B0-----:R-:W-:-:S05]  /*2bb0*/  @!P1 FSEL R33, R33, RZ, P0 ;  /* 0x000000ff21219208 */ /* 0x001fca0000000000 */
[----:B------:R0:W-:Y:S01]  /*2bc0*/  STG.E desc[UR4][R26.64], R33 ;  /* 0x000000211a007986 */ /* 0x0001e2000c101904 */
[----:B------:R-:W-:Y:S05]  /*2bd0*/  @P2 EXIT ;  /* 0x000000000000294d */ /* 0x000fea0003800000 */
[----:B------:R-:W-:Y:S01]  /*2be0*/  IMAD.IADD R10, R11, 0x1, R10 ;  /* 0x000000010b0a7824 */ /* 0x000fe200078e020a */
[----:B------:R-:W-:Y:S04]  /*2bf0*/  BSSY.RECONVERGENT B0, `(.L_x_48) ;  /* 0x0000045000007945 */ /* 0x000fe80003800200 */
[----:B------:R-:W-:-:S04]  /*2c00*/  IADD3 R25, PT, PT, -R10, 0x1, R25 ;  /* 0x000000010a197810 */ /* 0x000fc80007ffe119 */
[----:B------:R-:W-:-:S13]  /*2c10*/  LOP3.LUT P0, R11, R25, 0x3, RZ, 0xc0, !PT ;  /* 0x00000003190b7812 */ /* 0x000fda000780c0ff */
[----:B------:R-:W-:Y:S05]  /*2c20*/  @!P0 BRA `(.L_x_49) ;  /* 0x0000000400048947 */ /* 0x000fea0003800000 */
[----:B------:R-:W-:Y:S01]  /*2c30*/  IMAD R25, R9, R8, RZ ;  /* 0x0000000809197224 */ /* 0x000fe200078e02ff */
[----:B------:R-:W-:Y:S01]  /*2c40*/  LEA R36, P0, R22, R36, 0x2 ;  /* 0x0000002416247211 */ /* 0x000fe200078010ff */
[----:B------:R-:W-:-:S03]  /*2c50*/  IMAD.WIDE.U32 R14, R8, R24, RZ ;  /* 0x00000018080e7225 */ /* 0x000fc600078e00ff */
[----:B------:R-:W-:Y:S01]  /*2c60*/  LEA.HI.X R34, R22, R37, R23, 0x2, P0 ;  /* 0x0000002516227211 */ /* 0x000fe200000f1417 */
[----:B------:R-:W-:Y:S01]  /*2c70*/  IMAD.IADD R25, R15, 0x1, R25 ;  /* 0x000000010f197824 */ /* 0x000fe200078e0219 */
[C---:B------:R-:W-:Y:S01]  /*2c80*/  SHF.L.U32 R35, R14.reuse, 0x2, RZ ;  /* 0x000000020e237819 */ /* 0x040fe200000006ff */
[----:B------:R-:W-:Y:S02]  /*2c90*/  IMAD.MOV R15, RZ, RZ, -R11 ;  /* 0x000000ffff0f7224 */ /* 0x000fe400078e0a0b */
[----:B------:R-:W-:Y:S01]  /*2ca0*/  IMAD.MOV.U32 R11, RZ, RZ, R10 ;  /* 0x000000ffff0b7224 */ /* 0x000fe200078e000a */
[----:B------:R-:W-:Y:S02]  /*2cb0*/  SHF.L.U64.HI R25, R14, 0x2, R25 ;  /* 0x000000020e197819 */ /* 0x000fe40000010219 */
[----:B------:R-:W-:-:S07]  /*2cc0*/  SHF.L.U64.HI R14, R24, 0x2, R9 ;  /* 0x00000002180e7819 */ /* 0x000fce0000010209 */
.L_x_52:
[----:B------:R-:W-:Y:S01]  /*2cd0*/  IADD3 R30, P0, PT, R35, R36, RZ ;  /* 0x00000024231e7210 */ /* 0x000fe20007f1e0ff */
[----:B01----:R0:W-:Y:S04]  /*2ce0*/  F2F.F64.F32 R26, R41 ;  /* 0x00000029001a7310 */ /* 0x0031e80000201800 */
[----:B------:R-:W-:-:S05]  /*2cf0*/  IMAD.X R31, R25, 0x1, R34, P0 ;  /* 0x00000001191f7824 */ /* 0x000fca00000e0622 */
[----:B0-----:R-:W2:Y:S01]  /*2d00*/  LDG.E.CONSTANT R41, desc[UR4][R30.64] ;  /* 0x000000041e297981 */ /* 0x001ea2000c1e9900 */
[----:B------:R-:W-:Y:S01]  /*2d10*/  FSETP.NE.AND P0, PT, |R0|, +INF , PT ;  /* 0x7f8000000000780b */ /* 0x000fe20003f05200 */
[----:B------:R-:W-:-:S12]  /*2d20*/  BSSY.RECONVERGENT B1, `(.L_x_50) ;  /* 0x0000009000017945 */ /* 0x000fd80003800200 */
[----:B--2---:R-:W0:Y:S02]  /*2d30*/  @P0 F2F.F64.F32 R32, R41 ;  /* 0x0000002900200310 */ /* 0x004e240000201800 */
[----:B0-----:R-:W-:Y:S01]  /*2d40*/  @P0 DADD R32, -R26, R32 ;  /* 0x000000001a200229 */ /* 0x001fe20000000120 */
[----:B------:R-:W-:Y:S10]  /*2d50*/  @P0 BRA `(.L_x_51) ;  /* 0x0000000000140947 */ /* 0x000ff40003800000 */
[----:B------:R-:W-:Y:S01]  /*2d60*/  DSETP.NE.AND P0, PT, |R26|, +INF , PT ;  /* 0x7ff000001a00742a */ /* 0x000fe20003f05200 */
[----:B------:R-:W-:-:S05]  /*2d70*/  CS2R R32, SRZ ;  /* 0x0000000000207805 */ /* 0x000fca000001ff00 */
[----:B------:R-:W-:-:S13]  /*2d80*/  FSETP.EQU.OR P0, PT, |R41|, +INF , !P0 ;  /* 0x7f8000002900780b */ /* 0x000fda000470a600 */
[----:B------:R-:W0:Y:S02]  /*2d90*/  @!P0 F2F.F64.F32 R30, R41 ;  /* 0x00000029001e8310 */ /* 0x000e240000201800 */
[----:B0-----:R-:W-:-:S11]  /*2da0*/  @!P0 DADD R32, -R26, R30 ;  /* 0x000000001a208229 */ /* 0x001fd6000000011e */
.L_x_51:
[----:B------:R-:W-:Y:S05]  /*2db0*/  BSYNC.RECONVERGENT B1 ;  /* 0x0000000000017941 */ /* 0x000fea0003800200 */
.L_x_50:
[--C-:B------:R-:W-:Y:S01]  /*2dc0*/  DSETP.MAX.AND P0, P1, RZ, R32.reuse, PT ;  /* 0x00000020ff00722a */ /* 0x100fe2000390f000 */
[----:B------:R-:W-:Y:S01]  /*2dd0*/  CS2R R30, SRZ ;  /* 0x00000000001e7805 */ /* 0x000fe2000001ff00 */
[----:B------:R-:W-:Y:S01]  /*2de0*/  DSETP.MAX.AND P2, P3, RZ, -R32, PT ;  /* 0x80000020ff00722a */ /* 0x000fe20003b4f000 */
[----:B------:R-:W-:Y:S01]  /*2df0*/  IMAD.MOV.U32 R8, RZ, RZ, R33 ;  /* 0x000000ffff087224 */ /* 0x000fe200078e0021 */
[----:B------:R-:W-:Y:S01]  /*2e00*/  MOV R26, R32 ;  /* 0x00000020001a7202 */ /* 0x000fe20000000f00 */
[----:B------:R-:W-:Y:S01]  /*2e10*/  IMAD.MOV.U32 R27, RZ, RZ, R32 ;  /* 0x000000ffff1b7224 */ /* 0x000fe200078e0020 */
[----:B------:R-:W-:Y:S01]  /*2e20*/  IADD3 R15, PT, PT, R15, 0x1, RZ ;  /* 0x000000010f0f7810 */ /* 0x000fe20007ffe0ff */
[----:B------:R-:W-:Y:S01]  /*2e30*/  IMAD.MOV.U32 R32, RZ, RZ, RZ ;  /* 0x000000ffff207224 */ /* 0x000fe200078e00ff */
[----:B------:R-:W-:Y:S02]  /*2e40*/  FSEL R31, R31, R8, P0 ;  /* 0x000000081f1f7208 */ /* 0x000fe40000000000 */
[----:B------:R-:W-:Y:S01]  /*2e50*/  SEL R30, R30, R27, P0 ;  /* 0x0000001b1e1e7207 */ /* 0x000fe20000000000 */
[----:B------:R-:W-:-:S03]  /*2e60*/  IMAD.MOV.U32 R27, RZ, RZ, RZ ;  /* 0x000000ffff1b7224 */ /* 0x000fc600078e00ff */
[----:B------:R-:W-:Y:S01]  /*2e70*/  @P1 LOP3.LUT R31, R8, 0x80000, RZ, 0xfc, !PT ;  /* 0x00080000081f1812 */ /* 0x000fe200078efcff */
[----:B------:R-:W-:Y:S01]  /*2e80*/  IMAD.MOV.U32 R8, RZ, RZ, RZ ;  /* 0x000000ffff087224 */ /* 0x000fe200078e00ff */
[----:B------:R-:W-:-:S04]  /*2e90*/  SEL R26, R27, R26, P2 ;  /* 0x0000001a1b1a7207 */ /* 0x000fc80001000000 */
[----:B------:R-:W-:Y:S01]  /*2ea0*/  FSEL R37, R8, -R33, P2 ;  /* 0x8000002108257208 */ /* 0x000fe20001000000 */
[----:B------:R-:W-:Y:S01]  /*2eb0*/  DMUL R30, R30, R2 ;  /* 0x000000021e1e7228 */ /* 0x000fe20000000000 */
[----:B------:R-:W-:Y:S01]  /*2ec0*/  @P3 LOP3.LUT R37, R33, 0x80000, RZ, 0xfc, !PT ;  /* 0x0008000021253812 */ /* 0x000fe200078efcff */
[----:B------:R-:W-:-:S04]  /*2ed0*/  IMAD.MOV.U32 R8, RZ, RZ, R11 ;  /* 0x000000ffff087224 */ /* 0x000fc800078e000b */
[----:B------:R-:W-:Y:S02]  /*2ee0*/  IMAD.MOV.U32 R27, RZ, RZ, R37 ;  /* 0x000000ffff1b7224 */ /* 0x000fe400078e0025 */
[----:B------:R-:W-:Y:S01]  /*2ef0*/  DFMA R12, R18, R12, R30 ;  /* 0x0000000c120c722b */ /* 0x000fe2000000001e */
[----:B------:R-:W-:Y:S01]  /*2f00*/  VIADD R11, R8, 0x1 ;  /* 0x00000001080b7836 */ /* 0x000fe20000000000 */
[----:B------:R-:W0:Y:S02]  /*2f10*/  F2F.F64.F32 R30, R41 ;  /* 0x00000029001e7310 */ /* 0x000e240000201800 */
[----:B------:R-:W-:-:S08]  /*2f20*/  DMUL R26, R26, R2 ;  /* 0x000000021a1a7228 */ /* 0x000fd00000000000 */
[----:B------:R-:W-:Y:S02]  /*2f30*/  DFMA R28, R18, R28, R26 ;  /* 0x0000001c121c722b */ /* 0x000fe4000000001a */
[----:B------:R-:W-:-:S08]  /*2f40*/  DMUL R26, R44, R12 ;  /* 0x0000000c2c1a7228 */ /* 0x000fd00000000000 */
[----:B------:R-:W-:-:S08]  /*2f50*/  DFMA R26, R20, R28, -R26 ;  /* 0x0000001c141a722b */ /* 0x000fd0000000081a */
[----:B------:R-:W-:-:S06]  /*2f60*/  DSETP.GE.AND P0, PT, R26, RZ, PT ;  /* 0x000000ff1a00722a */ /* 0x000fcc0003f06000 */
[----:B------:R-:W-:-:S06]  /*2f70*/  FSEL R33, RZ, 1.875, !P0 ;  /* 0x3ff00000ff217808 */ /* 0x000fcc0004000000 */
[----:B------:R-:W-:-:S08]  /*2f80*/  DFMA R32, R16, R32, R4 ;  /* 0x000000201020722b */ /* 0x000fd00000000004 */
[----:B0-----:R-:W-:Y:S01]  /*2f90*/  DFMA R30, R26, R32, R30 ;  /* 0x000000201a1e722b */ /* 0x001fe2000000001e */
[----:B------:R-:W-:-:S05]  /*2fa0*/  IADD3 R26, P2, PT, R35, R6, RZ ;  /* 0x00000006231a7210 */ /* 0x000fca0007f5e0ff */
[----:B------:R-:W0:Y:S01]  /*2fb0*/  F2F.F32.F64 R33, R30 ;  /* 0x0000001e00217310 */ /* 0x000e220000301000 */
[----:B------:R-:W-:Y:S01]  /*2fc0*/  IMAD.X R27, R25, 0x1, R7, P2 ;  /* 0x00000001191b7824 */ /* 0x000fe200010e0607 */
[----:B------:R-:W-:-:S14]  /*2fd0*/  DSETP.NE.AND P1, PT, |R30|, +INF , PT ;  /* 0x7ff000001e00742a */ /* 0x000fdc0003f25200 */
[----:B0-----:R-:W-:Y:S02]  /*2fe0*/  @!P1 FSEL R33, R33, RZ, P0 ;  /* 0x000000ff21219208 */ /* 0x001fe40000000000 */
[----:B------:R-:W-:Y:S02]  /*2ff0*/  ISETP.NE.AND P0, PT, R15, RZ, PT ;  /* 0x000000ff0f00720c */ /* 0x000fe40003f05270 */
[----:B------:R-:W-:Y:S01]  /*3000*/  LEA R35, P1, R24, R35, 0x2 ;  /* 0x0000002318237211 */ /* 0x000fe200078210ff */
[----:B------:R1:W-:Y:S04]  /*3010*/  STG.E desc[UR4][R26.64], R33 ;  /* 0x000000211a007986 */ /* 0x0003e8000c101904 */
[----:B------:R-:W-:-:S06]  /*3020*/  IMAD.X R25, R25, 0x1, R14, P1 ;  /* 0x0000000119197824 */ /* 0x000fcc00008e060e */
[----:B------:R-:W-:Y:S05]  /*3030*/  @P0 BRA `(.L_x_52) ;  /* 0xfffffffc00240947 */ /* 0x000fea000383ffff */
.L_x_49:
[----:B------:R-:W-:Y:S05]  /*3040*/  BSYNC.RECONVERGENT B0 ;  /* 0x0000000000007941 */ /* 0x000fea0003800200 */
.L_x_48:
[----:B------:R-:W2:Y:S02]  /*3050*/  LDC R11, c[0x0][0x394] ;  /* 0x0000e500ff0b7b82 */ /* 0x000ea40000000800 */
[----:B--2---:R-:W-:-:S05]  /*3060*/  IMAD.IADD R10, R11, 0x1, -R10 ;  /* 0x000000010b0a7824 */ /* 0x004fca00078e0a0a */
[----:B------:R-:W-:-:S13]  /*3070*/  ISETP.GE.U32.AND P0, PT, R10, 0x3, PT ;  /* 0x000000030a00780c */ /* 0x000fda0003f06070 */
[----:B------:R-:W-:Y:S05]  /*3080*/  @!P0 EXIT ;  /* 0x000000000000894d */ /* 0x000fea0003800000 */
[----:B------:R-:W-:Y:S01]  /*3090*/  FSETP.NE.AND P0, PT, |R0|, +INF , PT ;  /* 0x7f8000000000780b */ /* 0x000fe20003f05200 */
[C---:B------:R-:W-:Y:S01]  /*30a0*/  IMAD.IADD R0, R8.reuse, 0x1, -R11 ;  /* 0x0000000108007824 */ /* 0x040fe200078e0a0b */
[----:B------:R-:W-:-:S11]  /*30b0*/  IADD3 R8, PT, PT, R8, 0x1, RZ ;  /* 0x0000000108087810 */ /* 0x000fd60007ffe0ff */
.L_x_61:
[----:B------:R-:W2:Y:S01]  /*30c0*/  LDC R39, c[0x0][0x390] ;  /* 0x0000e400ff277b82 */ /* 0x000ea20000000800 */
[----:B------:R-:W-:-:S07]  /*30d0*/  VIADD R24, R8, 0xffffffff ;  /* 0xffffffff08187836 */ /* 0x000fce0000000000 */
[----:B------:R-:W3:Y:S01]  /*30e0*/  LDC.64 R14, c[0x0][0x380] ;  /* 0x0000e000ff0e7b82 */ /* 0x000ee20000000a00 */
[----:B--2---:R-:W-:-:S04]  /*30f0*/  IMAD.WIDE.U32 R10, R24, R39, RZ ;  /* 0x00000027180a7225 */ /* 0x004fc800078e00ff */
[----:B------:R-:W-:Y:S01]  /*3100*/  IMAD R31, R24, R9, R11 ;  /* 0x00000009181f7224 */ /* 0x000fe200078e020b */
[----:B------:R-:W-:-:S05]  /*3110*/  IADD3 R24, P1, PT, R22, R10, RZ ;  /* 0x0000000a16187210 */ /* 0x000fca0007f3e0ff */
[----:B------:R-:W-:Y:S01]  /*3120*/  IMAD.X R25, R23, 0x1, R31, P1 ;  /* 0x0000000117197824 */ /* 0x000fe200008e061f */
[----:B---3--:R-:W-:-:S04]  /*3130*/  LEA R32, P1, R24, R14, 0x2 ;  /* 0x0000000e18207211 */ /* 0x008fc800078210ff */
[----:B01----:R-:W-:Y:S01]  /*3140*/  LEA.HI.X R33, R24, R15, R25, 0x2, P1 ;  /* 0x0000000f18217211 */ /* 0x003fe200008f1419 */
[----:B------:R-:W-:-:S04]  /*3150*/  IMAD.WIDE.U32 R26, R8, R39, RZ ;  /* 0x00000027081a7225 */ /* 0x000fc800078e00ff */
[----:B------:R-:W2:Y:S01]  /*3160*/  LDG.E.CONSTANT R24, desc[UR4][R32.64] ;  /* 0x0000000420187981 */ /* 0x000ea2000c1e9900 */
[----:B------:R-:W-:Y:S01]  /*3170*/  IADD3 R30, P1, PT, R22, R26, RZ ;  /* 0x0000001a161e7210 */ /* 0x000fe20007f3e0ff */
[----:B------:R-:W-:-:S04]  /*3180*/  IMAD R25, R8, R9, R27 ;  /* 0x0000000908197224 */ /* 0x000fc800078e021b */
[----:B------:R-:W-:Y:S01]  /*3190*/  IMAD.X R34, R23, 0x1, R25, P1 ;  /* 0x0000000117227824 */ /* 0x000fe200008e0619 */
[----:B------:R-:W-:-:S04]  /*31a0*/  LEA R36, P1, R30, R14, 0x2 ;  /* 0x0000000e1e247211 */ /* 0x000fc800078210ff */
[----:B------:R-:W-:-:S05]  /*31b0*/  LEA.HI.X R37, R30, R15, R34, 0x2, P1 ;  /* 0x0000000f1e257211 */ /* 0x000fca00008f1422 */
[----:B------:R0:W5:Y:S01]  /*31c0*/  LDG.E.CONSTANT R36, desc[UR4][R36.64] ;  /* 0x0000000424247981 */ /* 0x000162000c1e9900 */
[----:B------:R-:W-:Y:S01]  /*31d0*/  F2F.F64.F32 R34, R41 ;  /* 0x0000002900227310 */ /* 0x000fe20000201800 */
[----:B------:R-:W-:Y:S07]  /*31e0*/  BSSY.RECONVERGENT B0, `(.L_x_53) ;  /* 0x0000009000007945 */ /* 0x000fee0003800200 */
[----:B--2---:R-:W1:Y:S02]  /*31f0*/  @P0 F2F.F64.F32 R42, R24 ;  /* 0x00000018002a0310 */ /* 0x004e640000201800 */
[----:B-1----:R-:W-:Y:S01]  /*3200*/  @P0 DADD R42, -R34, R42 ;  /* 0x00000000222a0229 */ /* 0x002fe2000000012a */
[----:B0-----:R-:W-:Y:S10]  /*3210*/  @P0 BRA `(.L_x_54) ;  /* 0x0000000000140947 */ /* 0x001ff40003800000 */
[----:B------:R-:W-:Y:S01]  /*3220*/  DSETP.NE.AND P1, PT, |R34|, +INF , PT ;  /* 0x7ff000002200742a */ /* 0x000fe20003f25200 */
[----:B------:R-:W-:-:S05]  /*3230*/  CS2R R42, SRZ ;  /* 0x00000000002a7805 */ /* 0x000fca000001ff00 */
[----:B------:R-:W-:-:S13]  /*3240*/  FSETP.EQU.OR P1, PT, |R24|, +INF , !P1 ;  /* 0x7f8000001800780b */ /* 0x000fda0004f2a600 */
[----:B------:R-:W0:Y:S02]  /*3250*/  @!P1 F2F.F64.F32 R32, R24 ;  /* 0x0000001800209310 */ /* 0x000e240000201800 */
[----:B0-----:R-:W-:-:S11]  /*3260*/  @!P1 DADD R42, -R34, R32 ;  /* 0x00000000222a9229 */ /* 0x001fd60000000120 */
.L_x_54:
[----:B------:R-:W-:Y:S05]  /*3270*/  BSYNC.RECONVERGENT B0 ;  /* 0x0000000000007941 */ /* 0x000fea0003800200 */
.L_x_53:
[--C-:B------:R-:W-:Y:S01]  /*3280*/  DSETP.MAX.AND P1, P2, RZ, R42.reuse, PT ;  /* 0x0000002aff00722a */ /* 0x100fe20003a2f000 */
[----:B------:R-:W-:Y:S01]  /*3290*/  CS2R R34, SRZ ;  /* 0x0000000000227805 */ /* 0x000fe2000001ff00 */
[----:B------:R-:W-:Y:S01]  /*32a0*/  DSETP.MAX.AND P3, P4, RZ, -R42, PT ;  /* 0x8000002aff00722a */ /* 0x000fe20003c6f000 */
[----:B------:R-:W-:Y:S01]  /*32b0*/  IMAD.MOV.U32 R30, RZ, RZ, R43 ;  /* 0x000000ffff1e7224 */ /* 0x000fe200078e002b */
[----:B------:R-:W-:Y:S01]  /*32c0*/  MOV R32, R42 ;  /* 0x0000002a00207202 */ /* 0x000fe20000000f00 */
[----:B------:R-:W-:Y:S01]  /*32d0*/  IMAD.MOV.U32 R33, RZ, RZ, R42 ;  /* 0x000000ffff217224 */ /* 0x000fe200078e002a */
[----:B------:R-:W-:Y:S01]  /*32e0*/  BSSY.RECONVERGENT B0, `(.L_x_55) ;  /* 0x000001e000007945 */ /* 0x000fe20003800200 */
        /* <DEDUP_REMOVED lines=9> */
[----:B------:R-:W-:Y:S02]  /*3380*/  @P4 LOP3.LUT R37, R43, 0x80000, RZ, 0xfc, !PT ;  /* 0x000800002b254812 */ /* 0x000fe400078efcff */
[----:B-----5:R-:W-:Y:S03]  /*3390*/  @P0 F2F.F64.F32 R42, R36 ;  /* 0x00000024002a0310 */ /* 0x020fe60000201800 */
[----:B------:R-:W-:Y:S02]  /*33a0*/  IMAD.MOV.U32 R33, RZ, RZ, R37 ;  /* 0x000000ffff217224 */ /* 0x000fe400078e0025 */
[----:B------:R-:W-:-:S03]  /*33b0*/  DFMA R12, R18, R12, R34 ;  /* 0x0000000c120c722b */ /* 0x000fc60000000022 */
[----:B------:R-:W0:Y:S01]  /*33c0*/  F2F.F64.F32 R34, R24 ;  /* 0x0000001800227310 */ /* 0x000e220000201800 */
[----:B------:R-:W-:-:S08]  /*33d0*/  DMUL R32, R32, R2 ;  /* 0x0000000220207228 */ /* 0x000fd00000000000 */
[----:B------:R-:W-:Y:S02]  /*33e0*/  DFMA R28, R18, R28, R32 ;  /* 0x0000001c121c722b */ /* 0x000fe40000000020 */
[----:B------:R-:W-:Y:S02]  /*33f0*/  DMUL R32, R44, R12 ;  /* 0x0000000c2c207228 */ /* 0x000fe40000000000 */
[----:B0-----:R-:W-:-:S06]  /*3400*/  @P0 DADD R42, -R34, R42 ;  /* 0x00000000222a0229 */ /* 0x001fcc000000012a */
[----:B------:R-:W-:-:S08]  /*3410*/  DFMA R32, R20, R28, -R32 ;  /* 0x0000001c1420722b */ /* 0x000fd00000000820 */
[----:B------:R-:W-:-:S06]  /*3420*/  DSETP.GE.AND P4, PT, R32, RZ, PT ;  /* 0x000000ff2000722a */ /* 0x000fcc0003f86000 */
[----:B------:R-:W-:-:S06]  /*3430*/  FSEL R41, RZ, 1.875, !P4 ;  /* 0x3ff00000ff297808 */ /* 0x000fcc0006000000 */
[----:B------:R-:W-:-:S08]  /*3440*/  DFMA R40, R16, R40, R4 ;  /* 0x000000281028722b */ /* 0x000fd00000000004 */
[----:B------:R-:W-:Y:S01]  /*3450*/  DFMA R40, R32, R40, R34 ;  /* 0x000000282028722b */ /* 0x000fe20000000022 */
[----:B------:R-:W-:Y:S10]  /*3460*/  @P0 BRA `(.L_x_56) ;  /* 0x0000000000140947 */ /* 0x000ff40003800000 */
[----:B------:R-:W-:Y:S01]  /*3470*/  DSETP.NE.AND P1, PT, |R34|, +INF , PT ;  /* 0x7ff000002200742a */ /* 0x000fe20003f25200 */
[----:B------:R-:W-:-:S05]  /*3480*/  CS2R R42, SRZ ;  /* 0x00000000002a7805 */ /* 0x000fca000001ff00 */
[----:B------:R-:W-:-:S13]  /*3490*/  FSETP.EQU.OR P1, PT, |R36|, +INF , !P1 ;  /* 0x7f8000002400780b */ /* 0x000fda0004f2a600 */
[----:B------:R-:W0:Y:S02]  /*34a0*/  @!P1 F2F.F64.F32 R32, R36 ;  /* 0x0000002400209310 */ /* 0x000e240000201800 */
[----:B0-----:R-:W-:-:S11]  /*34b0*/  @!P1 DADD R42, -R34, R32 ;  /* 0x00000000222a9229 */ /* 0x001fd60000000120 */
.L_x_56:
[----:B------:R-:W-:Y:S05]  /*34c0*/  BSYNC.RECONVERGENT B0 ;  /* 0x0000000000007941 */ /* 0x000fea0003800200 */
.L_x_55:
[--C-:B------:R-:W-:Y:S01]  /*34d0*/  DSETP.MAX.AND P1, P2, RZ, R42.reuse, PT ;  /* 0x0000002aff00722a */ /* 0x100fe20003a2f000 */
[----:B------:R-:W-:Y:S01]  /*34e0*/  CS2R R32, SRZ ;  /* 0x0000000000207805 */ /* 0x000fe2000001ff00 */
[----:B------:R-:W-:Y:S01]  /*34f0*/  DSETP.MAX.AND P3, P5, RZ, -R42, PT ;  /* 0x8000002aff00722a */ /* 0x000fe20003d6f000 */
[----:B------:R-:W-:Y:S01]  /*3500*/  IMAD.MOV.U32 R24, RZ, RZ, R43 ;  /* 0x000000ffff187224 */ /* 0x000fe200078e002b */
[----:B------:R-:W-:Y:S01]  /*3510*/  MOV R11, R42 ;  /* 0x0000002a000b7202 */ /* 0x000fe20000000f00 */
[----:B------:R-:W-:Y:S01]  /*3520*/  IMAD.MOV.U32 R27, RZ, RZ, R42 ;  /* 0x000000ffff1b7224 */ /* 0x000fe200078e002a */
[----:B------:R-:W0:Y:S02]  /*3530*/  F2F.F64.F32 R36, R36 ;  /* 0x0000002400247310 */ /* 0x000e240000201800 */
[----:B------:R-:W-:Y:S02]  /*3540*/  FSEL R33, R33, R24, P1 ;  /* 0x0000001821217208 */ /* 0x000fe40000800000 */
[----:B------:R-:W-:Y:S01]  /*3550*/  SEL R32, R32, R11, P1 ;  /* 0x0000000b20207207 */ /* 0x000fe20000800000 */
[----:B------:R-:W-:-:S03]  /*3560*/  IMAD.MOV.U32 R11, RZ, RZ, RZ ;  /* 0x000000ffff0b7224 */ /* 0x000fc600078e00ff */
[C---:B------:R-:W-:Y:S02]  /*3570*/  @P2 LOP3.LUT R33, R24.reuse, 0x80000, RZ, 0xfc, !PT ;  /* 0x0008000018212812 */ /* 0x040fe400078efcff */
[----:B------:R-:W-:Y:S02]  /*3580*/  FSEL R11, R11, -R24, P3 ;  /* 0x800000180b0b7208 */ /* 0x000fe40001800000 */
[----:B------:R-:W-:Y:S02]  /*3590*/  @P5 LOP3.LUT R11, R24, 0x80000, RZ, 0xfc, !PT ;  /* 0x00080000180b5812 */ /* 0x000fe400078efcff */
[----:B------:R-:W-:Y:S01]  /*35a0*/  DMUL R42, R32, R2 ;  /* 0x00000002202a7228 */ /* 0x000fe20000000000 */
[----:B------:R-:W-:Y:S01]  /*35b0*/  IADD3 R24, PT, PT, R8, 0x1, RZ ;  /* 0x0000000108187810 */ /* 0x000fe20007ffe0ff */
[----:B------:R-:W-:Y:S02]  /*35c0*/  IMAD.MOV.U32 R32, RZ, RZ, RZ ;  /* 0x000000ffff207224 */ /* 0x000fe400078e00ff */
[----:B------:R-:W-:-:S02]  /*35d0*/  IMAD.MOV.U32 R33, RZ, RZ, R11 ;  /* 0x000000ffff217224 */ /* 0x000fc400078e000b */
[----:B------:R-:W-:Y:S01]  /*35e0*/  IMAD.WIDE.U32 R34, R24, R39, RZ ;  /* 0x0000002718227225 */ /* 0x000fe200078e00ff */
[----:B------:R-:W-:Y:S01]  /*35f0*/  SEL R32, R32, R27, P3 ;  /* 0x0000001b20207207 */ /* 0x000fe20001800000 */
[----:B------:R-:W-:Y:S01]  /*3600*/  DFMA R42, R18, R12, R42 ;  /* 0x0000000c122a722b */ /* 0x000fe2000000002a */
[----:B------:R-:W-:-:S04]  /*3610*/  LEA R12, P2, R10, R6, 0x2 ;  /* 0x000000060a0c7211 */ /* 0x000fc800078410ff */
[----:B------:R-:W-:Y:S01]  /*3620*/  DMUL R32, R32, R2 ;  /* 0x0000000220207228 */ /* 0x000fe20000000000 */
[----:B------:R-:W-:Y:S01]  /*3630*/  LEA.HI.X R13, R10, R7, R31, 0x2, P2 ;  /* 0x000000070a0d7211 */ /* 0x000fe200010f141f */
[----:B------:R-:W-:Y:S01]  /*3640*/  IMAD.MOV.U32 R10, RZ, RZ, RZ ;  /* 0x000000ffff0a7224 */ /* 0x000fe200078e00ff */
[----:B------:R-:W-:Y:S01]  /*3650*/  DMUL R48, R44, R42 ;  /* 0x0000002a2c307228 */ /* 0x000fe20000000000 */
[----:B------:R-:W-:Y:S01]  /*3660*/  IMAD R31, R24, R9, R35 ;  /* 0x00000009181f7224 */ /* 0x000fe200078e0223 */
[----:B------:R-:W-:-:S03]  /*3670*/  DSETP.NE.AND P2, PT, |R40|, +INF , PT ;  /* 0x7ff000002800742a */ /* 0x000fc60003f45200 */
[----:B------:R-:W-:-:S08]  /*3680*/  DFMA R28, R18, R28, R32 ;  /* 0x0000001c121c722b */ /* 0x000fd00000000020 */
[----:B------:R-:W-:-:S08]  /*3690*/  DFMA R48, R20, R28, -R48 ;  /* 0x0000001c1430722b */ /* 0x000fd00000000830 */
[----:B------:R-:W-:-:S06]  /*36a0*/  DSETP.GE.AND P1, PT, R48, RZ, PT ;  /* 0x000000ff3000722a */ /* 0x000fcc0003f26000 */
[----:B------:R-:W-:-:S06]  /*36b0*/  FSEL R11, RZ, 1.875, !P1 ;  /* 0x3ff00000ff0b7808 */ /* 0x000fcc0004800000 */
[----:B------:R-:W-:-:S08]  /*36c0*/  DFMA R10, R16, R10, R4 ;  /* 0x0000000a100a722b */ /* 0x000fd00000000004 */
[----:B0-----:R-:W-:Y:S02]  /*36d0*/  DFMA R48, R48, R10, R36 ;  /* 0x0000000a3030722b */ /* 0x001fe40000000024 */
[----:B------:R0:W-:Y:S02]  /*36e0*/  F2F.F32.F64 R10, R40 ;  /* 0x00000028000a7310 */ /* 0x0001e40000301000 */
[----:B0-----:R-:W-:Y:S02]  /*36f0*/  P2R R40, PR, RZ, 0x4 ;  /* 0x00000004ff287803 */ /* 0x001fe40000000000 */
[----:B------:R-:W-:-:S05]  /*3700*/  IADD3 R11, P2, PT, R22, R34, RZ ;  /* 0x00000022160b7210 */ /* 0x000fca0007f5e0ff */
[----:B------:R-:W-:Y:S01]  /*3710*/  IMAD.X R24, R23, 0x1, R31, P2 ;  /* 0x0000000117187824 */ /* 0x000fe200010e061f */
[----:B------:R-:W-:-:S04]  /*3720*/  LEA R32, P2, R11, R14, 0x2 ;  /* 0x0000000e0b207211 */ /* 0x000fc800078410ff */
[----:B------:R-:W-:-:S05]  /*3730*/  LEA.HI.X R33, R11, R15, R24, 0x2, P2 ;  /* 0x0000000f0b217211 */ /* 0x000fca00010f1418 */
[----:B------:R-:W2:Y:S01]  /*3740*/  LDG.E.CONSTANT R32, desc[UR4][R32.64] ;  /* 0x0000000420207981 */ /* 0x000ea2000c1e9900 */
[----:B------:R-:W-:Y:S01]  /*3750*/  F2F.F32.F64 R11, R48 ;  /* 0x00000030000b7310 */ /* 0x000fe20000301000 */
[C---:B------:R-:W-:Y:S01]  /*3760*/  LEA R24, P2, R26.reuse, R6, 0x2 ;  /* 0x000000061a187211 */ /* 0x040fe200078410ff */
[----:B------:R-:W-:Y:S01]  /*3770*/  DSETP.NE.AND P3, PT, |R48|, +INF , PT ;  /* 0x7ff000003000742a */ /* 0x000fe20003f65200 */
[----:B------:R-:W-:Y:S02]  /*3780*/  BSSY.RECONVERGENT B0, `(.L_x_57) ;  /* 0x000000b000007945 */ /* 0x000fe40003800200 */
[----:B------:R-:W-:-:S03]  /*3790*/  LEA.HI.X R25, R26, R7, R25, 0x2, P2 ;  /* 0x000000071a197211 */ /* 0x000fc600010f1419 */
[----:B------:R-:W-:Y:S01]  /*37a0*/  P2R R38, PR, RZ, 0x8 ;  /* 0x00000008ff267803 */ /* 0x000fe20000000000 */
        /* <DEDUP_REMOVED lines=8> */
.L_x_58:
[----:B------:R-:W-:Y:S05]  /*3830*/  BSYNC.RECONVERGENT B0 ;  /* 0x0000000000007941 */ /* 0x000fea0003800200 */
.L_x_57:
[----:B------:R-:W-:Y:S01]  /*3840*/  DSETP.MAX.AND P2, P3, RZ, R26, PT ;  /* 0x0000001aff00722a */ /* 0x000fe20003b4f000 */
[----:B------:R-:W-:Y:S01]  /*3850*/  CS2R R36, SRZ ;  /* 0x0000000000247805 */ /* 0x000fe2000001ff00 */
[----:B------:R-:W-:Y:S02]  /*3860*/  IMAD.MOV.U32 R30, RZ, RZ, R27 ;  /* 0x000000ffff1e7224 */ /* 0x000fe400078e001b */
[----:B------:R-:W-:Y:S02]  /*3870*/  IMAD.MOV.U32 R33, RZ, RZ, R26 ;  /* 0x000000ffff217224 */ /* 0x000fe400078e001a */
[----:B------:R-:W-:Y:S01]  /*3880*/  IMAD.MOV.U32 R47, RZ, RZ, RZ ;  /* 0x000000ffff2f7224 */ /* 0x000fe200078e00ff */
[----:B------:R-:W-:Y:S02]  /*3890*/  FSEL R37, R37, R30, P2 ;  /* 0x0000001e25257208 */ /* 0x000fe40001000000 */
[----:B------:R-:W-:Y:S01]  /*38a0*/  SEL R36, R36, R33, P2 ;  /* 0x0000002124247207 */ /* 0x000fe20001000000 */
[----:B------:R-:W-:-:S04]  /*38b0*/  IMAD.MOV.U32 R33, RZ, RZ, RZ ;  /* 0x000000ffff217224 */ /* 0x000fc800078e00ff */
[----:B------:R-:W-:Y:S01]  /*38c0*/  @P3 LOP3.LUT R37, R30, 0x80000, RZ, 0xfc, !PT ;  /* 0x000800001e253812 */ /* 0x000fe200078efcff */
[----:B------:R-:W-:-:S05]  /*38d0*/  DSETP.MAX.AND P2, P3, RZ, -R26, PT ;  /* 0x8000001aff00722a */ /* 0x000fca0003b4f000 */
[----:B------:R-:W-:Y:S01]  /*38e0*/  DMUL R36, R36, R2 ;  /* 0x0000000224247228 */ /* 0x000fe20000000000 */
[----:B------:R-:W-:Y:S02]  /*38f0*/  FSEL R33, R33, -R30, P2 ;  /* 0x8000001e21217208 */ /* 0x000fe40001000000 */
[----:B------:R-:W-:-:S05]  /*3900*/  SEL R46, R47, R26, P2 ;  /* 0x0000001a2f2e7207 */ /* 0x000fca0001000000 */
[----:B------:R-:W-:Y:S01]  /*3910*/  DFMA R26, R18, R42, R36 ;  /* 0x0000002a121a722b */ /* 0x000fe20000000024 */
[----:B------:R-:W-:Y:S01]  /*3920*/  @P3 LOP3.LUT R33, R30, 0x80000, RZ, 0xfc, !PT ;  /* 0x000800001e213812 */ /* 0x000fe200078efcff */
[----:B------:R-:W-:Y:S01]  /*3930*/  VIADD R42, R8, 0x2 ;  /* 0x00000002082a7836 */ /* 0x000fe20000000000 */
[C---:B------:R-:W-:Y:S02]  /*3940*/  LEA R30, P3, R34.reuse, R6, 0x2 ;  /* 0x00000006221e7211 */ /* 0x040fe400078610ff */
[----:B------:R-:W-:Y:S02]  /*3950*/  MOV R47, R33 ;  /* 0x00000021002f7202 */ /* 0x000fe40000000f00 */
[----:B------:R-:W0:Y:S01]  /*3960*/  F2F.F64.F32 R32, R32 ;  /* 0x0000002000207310 */ /* 0x000e220000201800 */
[----:B------:R-:W-:Y:S01]  /*3970*/  DMUL R36, R44, R26 ;  /* 0x0000001a2c247228 */ /* 0x000fe20000000000 */
[----:B------:R-:W-:Y:S01]  /*3980*/  LEA.HI.X R31, R34, R7, R31, 0x2, P3 ;  /* 0x00000007221f7211 */ /* 0x000fe200018f141f */
[----:B------:R-:W-:Y:S01]  /*3990*/  IMAD.MOV.U32 R34, RZ, RZ, RZ ;  /* 0x000000ffff227224 */ /* 0x000fe200078e00ff */
[----:B------:R-:W-:-:S08]  /*39a0*/  DMUL R46, R46, R2 ;  /* 0x000000022e2e7228 */ /* 0x000fd00000000000 */
[----:B------:R-:W-:-:S08]  /*39b0*/  DFMA R28, R18, R28, R46 ;  /* 0x0000001c121c722b */ /* 0x000fd0000000002e */
[----:B------:R-:W-:-:S08]  /*39c0*/  DFMA R36, R20, R28, -R36 ;  /* 0x0000001c1424722b */ /* 0x000fd00000000824 */
[----:B------:R-:W-:-:S06]  /*39d0*/  DSETP.GE.AND P2, PT, R36, RZ, PT ;  /* 0x000000ff2400722a */ /* 0x000fcc0003f46000 */
[----:B------:R-:W-:-:S06]  /*39e0*/  FSEL R35, RZ, 1.875, !P2 ;  /* 0x3ff00000ff237808 */ /* 0x000fcc0005000000 */
[----:B------:R-:W-:-:S08]  /*39f0*/  DFMA R34, R16, R34, R4 ;  /* 0x000000221022722b */ /* 0x000fd00000000004 */
[----:B0-----:R-:W-:Y:S01]  /*3a00*/  DFMA R36, R36, R34, R32 ;  /* 0x000000222424722b */ /* 0x001fe20000000020 */
[----:B------:R-:W-:-:S04]  /*3a10*/  IMAD.WIDE.U32 R34, R42, R39, RZ ;  /* 0x000000272a227225 */ /* 0x000fc800078e00ff */
[----:B------:R-:W-:Y:S01]  /*3a20*/  IMAD R39, R42, R9, R35 ;  /* 0x000000092a277224 */ /* 0x000fe200078e0223 */
[----:B------:R-:W-:-:S05]  /*3a30*/  IADD3 R41, P3, PT, R22, R34, RZ ;  /* 0x0000002216297210 */ /* 0x000fca0007f7e0ff */
[----:B------:R-:W-:Y:S01]  /*3a40*/  IMAD.X R42, R23, 0x1, R39, P3 ;  /* 0x00000001172a7824 */ /* 0x000fe200018e0627 */
[----:B------:R-:W-:-:S04]  /*3a50*/  LEA R14, P3, R41, R14, 0x2 ;  /* 0x0000000e290e7211 */ /* 0x000fc800078610ff */
[----:B------:R-:W-:-:S05]  /*3a60*/  LEA.HI.X R15, R41, R15, R42, 0x2, P3 ;  /* 0x0000000f290f7211 */ /* 0x000fca00018f142a */
[----:B------:R-:W2:Y:S01]  /*3a70*/  LDG.E.CONSTANT R41, desc[UR4][R14.64] ;  /* 0x000000040e297981 */ /* 0x000ea2000c1e9900 */
[----:B------:R-:W-:Y:S01]  /*3a80*/  DSETP.NE.AND P3, PT, |R36|, +INF , PT ;  /* 0x7ff000002400742a */ /* 0x000fe20003f65200 */
[----:B------:R-:W-:Y:S01]  /*3a90*/  BSSY.RECONVERGENT B0, `(.L_x_59) ;  /* 0x000000a000007945 */ /* 0x000fe20003800200 */
[----:B------:R-:W-:Y:S08]  /*3aa0*/  F2F.F32.F64 R37, R36 ;  /* 0x0000002400257310 */ /* 0x000ff00000301000 */
[----:B--2---:R-:W0:Y:S02]  /*3ab0*/  @P0 F2F.F64.F32 R42, R41 ;  /* 0x00000029002a0310 */ /* 0x004e240000201800 */
[----:B0-----:R-:W-:Y:S01]  /*3ac0*/  @P0 DADD R42, R42, -R32 ;  /* 0x000000002a2a0229 */ /* 0x001fe20000000820 */
[----:B------:R-:W-:Y:S10]  /*3ad0*/  @P0 BRA `(.L_x_60) ;  /* 0x0000000000140947 */ /* 0x000ff40003800000 */
[----:B------:R-:W-:Y:S01]  /*3ae0*/  DSETP.NE.AND P5, PT, |R32|, +INF , PT ;  /* 0x7ff000002000742a */ /* 0x000fe20003fa5200 */
[----:B------:R-:W-:-:S05]  /*3af0*/  CS2R R42, SRZ ;  /* 0x00000000002a7805 */ /* 0x000fca000001ff00 */
[----:B------:R-:W-:-:S13]  /*3b00*/  FSETP.EQU.OR P5, PT, |R41|, +INF , !P5 ;  /* 0x7f8000002900780b */ /* 0x000fda0006faa600 */
[----:B------:R-:W0:Y:S02]  /*3b10*/  @!P5 F2F.F64.F32 R14, R41 ;  /* 0x00000029000ed310 */ /* 0x000e240000201800 */
[----:B0-----:R-:W-:-:S11]  /*3b20*/  @!P5 DADD R42, R14, -R32 ;  /* 0x000000000e2ad229 */ /* 0x001fd60000000820 */
.L_x_60:
[----:B------:R-:W-:Y:S05]  /*3b30*/  BSYNC.RECONVERGENT B0 ;  /* 0x0000000000007941 */ /* 0x000fea0003800200 */
.L_x_59:
[----:B------:R-:W-:Y:S01]  /*3b40*/  DSETP.MAX.AND P5, P6, RZ, R42, PT ;  /* 0x0000002aff00722a */ /* 0x000fe20003eaf000 */
[----:B------:R-:W-:Y:S01]  /*3b50*/  IMAD.MOV.U32 R15, RZ, RZ, RZ ;  /* 0x000000ffff0f7224 */ /* 0x000fe200078e00ff */
[----:B------:R-:W-:Y:S01]  /*3b60*/  IADD3 R0, PT, PT, R0, 0x4, RZ ;  /* 0x0000000400007810 */ /* 0x000fe20007ffe0ff */
[--C-:B------:R-:W-:Y:S01]  /*3b70*/  IMAD.MOV.U32 R14, RZ, RZ, R43.reuse ;  /* 0x000000ffff0e7224 */ /* 0x100fe200078e002b */
[----:B------:R-:W-:Y:S01]  /*3b80*/  @!P3 FSEL R37, R37, RZ, P2 ;  /* 0x000000ff2525b208 */ /* 0x000fe20001000000 */
[----:B------:R-:W-:Y:S02]  /*3b90*/  IMAD.MOV.U32 R33, RZ, RZ, R42 ;  /* 0x000000ffff217224 */ /* 0x000fe400078e002a */
[----:B------:R-:W-:Y:S01]  /*3ba0*/  IMAD.MOV.U32 R32, RZ, RZ, R43 ;  /* 0x000000ffff207224 */ /* 0x000fe200078e002b */
[----:B------:R-:W-:-:S06]  /*3bb0*/  FSEL R15, R15, R14, P5 ;  /* 0x0000000e0f0f7208 */ /* 0x000fcc0002800000 */
[----:B------:R-:W-:Y:S02]  /*3bc0*/  @P6 LOP3.LUT R15, R14, 0x80000, RZ, 0xfc, !PT ;  /* 0x000800000e0f6812 */ /* 0x000fe400078efcff */
[----:B------:R-:W-:-:S04]  /*3bd0*/  MOV R14, RZ ;  /* 0x000000ff000e7202 */ /* 0x000fc80000000f00 */
[----:B------:R-:W-:Y:S01]  /*3be0*/  SEL R14, R14, R33, P5 ;  /* 0x000000210e0e7207 */ /* 0x000fe20002800000 */
[----:B------:R-:W-:Y:S01]  /*3bf0*/  DSETP.MAX.AND P5, P6, RZ, -R42, PT ;  /* 0x8000002aff00722a */ /* 0x000fe20003eaf000 */
[----:B------:R-:W-:-:S04]  /*3c00*/  IMAD.MOV.U32 R33, RZ, RZ, RZ ;  /* 0x000000ffff217224 */ /* 0x000fc800078e00ff */
[----:B------:R-:W-:Y:S01]  /*3c10*/  DMUL R14, R14, R2 ;  /* 0x000000020e0e7228 */ /* 0x000fe20000000000 */
[----:B------:R-:W-:-:S07]  /*3c20*/  FSEL R33, R33, -R32, P5 ;  /* 0x8000002021217208 */ /* 0x000fce0002800000 */
[----:B------:R-:W-:Y:S01]  /*3c30*/  DFMA R26, R18, R26, R14 ;  /* 0x0000001a121a722b */ /* 0x000fe2000000000e */
[----:B------:R-:W-:Y:S01]  /*3c40*/  @P6 LOP3.LUT R33, R32, 0x80000, RZ, 0xfc, !PT ;  /* 0x0008000020216812 */ /* 0x000fe200078efcff */
[----:B------:R-:W-:Y:S01]  /*3c50*/  IMAD.MOV.U32 R32, RZ, RZ, RZ ;  /* 0x000000ffff207224 */ /* 0x000fe200078e00ff */
[----:B------:R-:W0:Y:S01]  /*3c60*/  F2F.F64.F32 R14, R41 ;  /* 0x00000029000e7310 */ /* 0x000e220000201800 */
[----:B------:R-:W-:-:S03]  /*3c70*/  ISETP.NE.AND P6, PT, R38, RZ, PT ;  /* 0x000000ff2600720c */ /* 0x000fc60003fc5270 */
[----:B------:R-:W-:Y:S01]  /*3c80*/  SEL R32, R32, R42, P5 ;  /* 0x0000002a20207207 */ /* 0x000fe20002800000 */
[----:B------:R-:W-:Y:S01]  /*3c90*/  DMUL R42, R44, R26 ;  /* 0x0000001a2c2a7228 */ /* 0x000fe20000000000 */
[----:B------:R-:W-:-:S04]  /*3ca0*/  ISETP.NE.AND P5, PT, R40, RZ, PT ;  /* 0x000000ff2800720c */ /* 0x000fc80003fa5270 */
[----:B------:R-:W-:-:S04]  /*3cb0*/  DMUL R32, R32, R2 ;  /* 0x0000000220207228 */ /* 0x000fc80000000000 */
[----:B------:R-:W-:Y:S02]  /*3cc0*/  @!P6 FSEL R11, R11, RZ, P1 ;  /* 0x000000ff0b0be208 */ /* 0x000fe40000800000 */
[----:B------:R-:W-:Y:S02]  /*3cd0*/  ISETP.NE.AND P1, PT, R0, RZ, PT ;  /* 0x000000ff0000720c */ /* 0x000fe40003f25270 */
[----:B------:R-:W-:Y:S01]  /*3ce0*/  DFMA R28, R18, R28, R32 ;  /* 0x0000001c121c722b */ /* 0x000fe20000000020 */
[----:B------:R-:W-:Y:S01]  /*3cf0*/  @!P5 FSEL R10, R10, RZ, P4 ;  /* 0x000000ff0a0ad208 */ /* 0x000fe20002000000 */
[----:B------:R-:W-:-:S04]  /*3d00*/  IMAD.MOV.U32 R32, RZ, RZ, RZ ;  /* 0x000000ffff207224 */ /* 0x000fc800078e00ff */
[----:B------:R1:W-:Y:S02]  /*3d10*/  STG.E desc[UR4][R12.64], R10 ;  /* 0x0000000a0c007986 */ /* 0x0003e4000c101904 */
[----:B------:R-:W-:Y:S02]  /*3d20*/  DFMA R42, R20, R28, -R42 ;  /* 0x0000001c142a722b */ /* 0x000fe4000000082a */
[----:B------:R1:W-:Y:S04]  /*3d30*/  STG.E desc[UR4][R24.64], R11 ;  /* 0x0000000b18007986 */ /* 0x0003e8000c101904 */
[----:B------:R1:W-:Y:S02]  /*3d40*/  STG.E desc[UR4][R30.64], R37 ;  /* 0x000000251e007986 */ /* 0x0003e4000c101904 */
[----:B------:R-:W-:-:S06]  /*3d50*/  DSETP.GE.AND P4, PT, R42, RZ, PT ;  /* 0x000000ff2a00722a */ /* 0x000fcc0003f86000 */
[----:B------:R-:W-:-:S06]  /*3d60*/  FSEL R33, RZ, 1.875, !P4 ;  /* 0x3ff00000ff217808 */ /* 0x000fcc0006000000 */
[----:B------:R-:W-:-:S08]  /*3d70*/  DFMA R32, R16, R32, R4 ;  /* 0x000000201020722b */ /* 0x000fd00000000004 */
[----:B0-----:R-:W-:Y:S01]  /*3d80*/  DFMA R32, R42, R32, R14 ;  /* 0x000000202a20722b */ /* 0x001fe2000000000e */
[----:B------:R-:W-:-:S04]  /*3d90*/  LEA R14, P5, R34, R6, 0x2 ;  /* 0x00000006220e7211 */ /* 0x000fc800078a10ff */
[----:B------:R-:W-:Y:S01]  /*3da0*/  LEA.HI.X R15, R34, R7, R39, 0x2, P5 ;  /* 0x00000007220f7211 */ /* 0x000fe200028f1427 */
[----:B------:R-:W0:Y:S02]  /*3db0*/  F2F.F32.F64 R35, R32 ;  /* 0x0000002000237310 */ /* 0x000e240000301000 */
[----:B------:R-:W-:-:S14]  /*3dc0*/  DSETP.NE.AND P5, PT, |R32|, +INF , PT ;  /* 0x7ff000002000742a */ /* 0x000fdc0003fa5200 */
[----:B0-----:R-:W-:-:S05]  /*3dd0*/  @!P5 FSEL R35, R35, RZ, P4 ;  /* 0x000000ff2323d208 */ /* 0x001fca0002000000 */
[----:B------:R1:W-:Y:S01]  /*3de0*/  STG.E desc[UR4][R14.64], R35 ;  /* 0x000000230e007986 */ /* 0x0003e2000c101904 */
[----:B------:R-:W-:Y:S05]  /*3df0*/  @!P1 EXIT ;  /* 0x000000000000994d */ /* 0x000fea0003800000 */
[----:B------:R-:W-:Y:S02]  /*3e00*/  VIADD R8, R8, 0x4 ;  /* 0x0000000408087836 */ /* 0x000fe40000000000 */
[----:B-1----:R-:W-:Y:S02]  /*3e10*/  IMAD.MOV.U32 R12, RZ, RZ, R26 ;  /* 0x000000ffff0c7224 */ /* 0x002fe400078e001a */
[----:B------:R-:W-:Y:S01]  /*3e20*/  IMAD.MOV.U32 R13, RZ, RZ, R27 ;  /* 0x000000ffff0d7224 */ /* 0x000fe200078e001b */
[----:B------:R-:W-:Y:S06]  /*3e30*/  BRA `(.L_x_61) ;  /* 0xfffffff000a07947 */ /* 0x000fec000383ffff */
        .weak           $__internal_0_$__cuda_sm20_div_rn_f64_full
        .type           $__internal_0_$__cuda_sm20_div_rn_f64_full,@function
        .size           $__internal_0_$__cuda_sm20_div_rn_f64_full,(.L_x_136 - $__internal_0_$__cuda_sm20_div_rn_f64_full)
$__internal_0_$__cuda_sm20_div_rn_f64_full:
[C---:B------:R-:W-:Y:S01]  /*3e40*/  FSETP.GEU.AND P0, PT, |R27|.reuse, 1.469367938527859385e-39, PT ;  /* 0x001000001b00780b */ /* 0x040fe20003f0e200 */
[----:B------:R-:W-:Y:S01]  /*3e50*/  IMAD.MOV.U32 R32, RZ, RZ, 0x1 ;  /* 0x00000001ff207424 */ /* 0x000fe200078e00ff */
[----:B------:R-:W-:Y:S01]  /*3e60*/  LOP3.LUT R24, R27, 0x800fffff, RZ, 0xc0, !PT ;  /* 0x800fffff1b187812 */ /* 0x000fe200078ec0ff */
[----:B------:R-:W-:Y:S01]  /*3e70*/  BSSY.RECONVERGENT B1, `(.L_x_62) ;  /* 0x0000055000017945 */ /* 0x000fe20003800200 */
[C---:B------:R-:W-:Y:S02]  /*3e80*/  FSETP.GEU.AND P2, PT, |R29|.reuse, 1.469367938527859385e-39, PT ;  /* 0x001000001d00780b */ /* 0x040fe40003f4e200 */
[----:B------:R-:W-:Y:S01]  /*3e90*/  LOP3.LUT R25, R24, 0x3ff00000, RZ, 0xfc, !PT ;  /* 0x3ff0000018197812 */ /* 0x000fe200078efcff */
[----:B------:R-:W-:Y:S01]  /*3ea0*/  IMAD.MOV.U32 R24, RZ, RZ, R26 ;  /* 0x000000ffff187224 */ /* 0x000fe200078e001a */
[----:B------:R-:W-:Y:S02]  /*3eb0*/  LOP3.LUT R39, R29, 0x7ff00000, RZ, 0xc0, !PT ;  /* 0x7ff000001d277812 */ /* 0x000fe400078ec0ff */
[----:B------:R-:W-:-:S03]  /*3ec0*/  LOP3.LUT R42, R27, 0x7ff00000, RZ, 0xc0, !PT ;  /* 0x7ff000001b2a7812 */ /* 0x000fc600078ec0ff */
[----:B------:R-:W-:Y:S01]  /*3ed0*/  @!P0 DMUL R24, R26, 8.98846567431157953865e+307 ;  /* 0x7fe000001a188828 */ /* 0x000fe20000000000 */
[----:B------:R-:W-:-:S03]  /*3ee0*/  ISETP.GE.U32.AND P1, PT, R39, R42, PT ;  /* 0x0000002a2700720c */ /* 0x000fc60003f26070 */
[----:B------:R-:W-:Y:S01]  /*3ef0*/  @!P2 LOP3.LUT R30, R27, 0x7ff00000, RZ, 0xc0, !PT ;  /* 0x7ff000001b1ea812 */ /* 0x000fe200078ec0ff */
[----:B------:R-:W-:Y:S01]  /*3f00*/  @!P2 IMAD.MOV.U32 R36, RZ, RZ, RZ ;  /* 0x000000ffff24a224 */ /* 0x000fe200078e00ff */
[----:B------:R-:W0:Y:S02]  /*3f10*/  MUFU.RCP64H R33, R25 ;  /* 0x0000001900217308 */ /* 0x000e240000001800 */
[----:B------:R-:W-:Y:S02]  /*3f20*/  @!P2 ISETP.GE.U32.AND P3, PT, R39, R30, PT ;  /* 0x0000001e2700a20c */ /* 0x000fe40003f66070 */
[----:B------:R-:W-:Y:S02]  /*3f30*/  MOV R30, 0x1ca00000 ;  /* 0x1ca00000001e7802 */ /* 0x000fe40000000f00 */
[----:B------:R-:W-:Y:S02]  /*3f40*/  @!P0 LOP3.LUT R42, R25, 0x7ff00000, RZ, 0xc0, !PT ;  /* 0x7ff00000192a8812 */ /* 0x000fe400078ec0ff */
[----:B------:R-:W-:-:S04]  /*3f50*/  SEL R31, R30, 0x63400000, !P1 ;  /* 0x634000001e1f7807 */ /* 0x000fc80004800000 */
[----:B------:R-:W-:Y:S01]  /*3f60*/  LOP3.LUT R31, R31, 0x800fffff, R29, 0xf8, !PT ;  /* 0x800fffff1f1f7812 */ /* 0x000fe200078ef81d */
[----:B0-----:R-:W-:-:S08]  /*3f70*/  DFMA R34, R32, -R24, 1 ;  /* 0x3ff000002022742b */ /* 0x001fd00000000818 */
[----:B------:R-:W-:-:S08]  /*3f80*/  DFMA R34, R34, R34, R34 ;  /* 0x000000222222722b */ /* 0x000fd00000000022 */
[----:B------:R-:W-:Y:S01]  /*3f90*/  DFMA R34, R32, R34, R32 ;  /* 0x000000222022722b */ /* 0x000fe20000000020 */
[----:B------:R-:W-:-:S04]  /*3fa0*/  @!P2 SEL R33, R30, 0x63400000, !P3 ;  /* 0x634000001e21a807 */ /* 0x000fc80005800000 */
[----:B------:R-:W-:-:S03]  /*3fb0*/  @!P2 LOP3.LUT R30, R33, 0x80000000, R29, 0xf8, !PT ;  /* 0x80000000211ea812 */ /* 0x000fc600078ef81d */
[----:B------:R-:W-:Y:S01]  /*3fc0*/  DFMA R32, R34, -R24, 1 ;  /* 0x3ff000002220742b */ /* 0x000fe20000000818 */
[----:B------:R-:W-:Y:S01]  /*3fd0*/  @!P2 LOP3.LUT R37, R30, 0x100000, RZ, 0xfc, !PT ;  /* 0x001000001e25a812 */ /* 0x000fe200078efcff */
[----:B------:R-:W-:-:S06]  /*3fe0*/  IMAD.MOV.U32 R30, RZ, RZ, R28 ;  /* 0x000000ffff1e7224 */ /* 0x000fcc00078e001c */
[----:B------:R-:W-:Y:S02]  /*3ff0*/  DFMA R32, R34, R32, R34 ;  /* 0x000000202220722b */ /* 0x000fe40000000022 */
[----:B------:R-:W-:-:S08]  /*4000*/  @!P2 DFMA R30, R30, 2, -R36 ;  /* 0x400000001e1ea82b */ /* 0x000fd00000000824 */
[----:B------:R-:W-:-:S08]  /*4010*/  DMUL R34, R32, R30 ;  /* 0x0000001e20227228 */ /* 0x000fd00000000000 */
[----:B------:R-:W-:-:S08]  /*4020*/  DFMA R36, R34, -R24, R30 ;  /* 0x800000182224722b */ /* 0x000fd0000000001e */
[----:B------:R-:W-:Y:S01]  /*4030*/  DFMA R36, R32, R36, R34 ;  /* 0x000000242024722b */ /* 0x000fe20000000022 */
[----:B------:R-:W-:Y:S01]  /*4040*/  IMAD.MOV.U32 R32, RZ, RZ, R39 ;  /* 0x000000ffff207224 */ /* 0x000fe200078e0027 */
[----:B------:R-:W-:Y:S01]  /*4050*/  @!P2 LOP3.LUT R32, R31, 0x7ff00000, RZ, 0xc0, !PT ;  /* 0x7ff000001f20a812 */ /* 0x000fe200078ec0ff */
[----:B------:R-:W-:-:S04]  /*4060*/  VIADD R34, R42, 0xffffffff ;  /* 0xffffffff2a227836 */ /* 0x000fc80000000000 */
[----:B------:R-:W-:-:S05]  /*4070*/  VIADD R33, R32, 0xffffffff ;  /* 0xffffffff20217836 */ /* 0x000fca0000000000 */
[----:B------:R-:W-:-:S04]  /*4080*/  ISETP.GT.U32.AND P0, PT, R33, 0x7feffffe, PT ;  /* 0x7feffffe2100780c */ /* 0x000fc80003f04070 */
[----:B------:R-:W-:-:S13]  /*4090*/  ISETP.GT.U32.OR P0, PT, R34, 0x7feffffe, P0 ;  /* 0x7feffffe2200780c */ /* 0x000fda0000704470 */
[----:B------:R-:W-:Y:S05]  /*40a0*/  @P0 BRA `(.L_x_63) ;  /* 0x0000000000700947 */ /* 0x000fea0003800000 */
[----:B------:R-:W-:Y:S02]  /*40b0*/  LOP3.LUT R32, R27, 0x7ff00000, RZ, 0xc0, !PT ;  /* 0x7ff000001b207812 */ /* 0x000fe400078ec0ff */
[----:B------:R-:W-:Y:S02]  /*40c0*/  MOV R29, 0x1ca00000 ;  /* 0x1ca00000001d7802 */ /* 0x000fe40000000f00 */
[CC--:B------:R-:W-:Y:S02]  /*40d0*/  VIADDMNMX R28, R39.reuse, -R32.reuse, 0xb9600000, !PT ;  /* 0xb9600000271c7446 */ /* 0x0c0fe40007800920 */
[----:B------:R-:W-:Y:S02]  /*40e0*/  ISETP.GE.U32.AND P0, PT, R39, R32, PT ;  /* 0x000000202700720c */ /* 0x000fe40003f06070 */
[----:B------:R-:W-:Y:S02]  /*40f0*/  VIMNMX R28, PT, PT, R28, 0x46a00000, PT ;  /* 0x46a000001c1c7848 */ /* 0x000fe40003fe0100 */
[----:B------:R-:W-:-:S05]  /*4100*/  SEL R29, R29, 0x63400000, !P0 ;  /* 0x634000001d1d7807 */ /* 0x000fca0004000000 */
[----:B------:R-:W-:Y:S02]  /*4110*/  IMAD.IADD R32, R28, 0x1, -R29 ;  /* 0x000000011c207824 */ /* 0x000fe400078e0a1d */
[----:B------:R-:W-:Y:S02]  /*4120*/  IMAD.MOV.U32 R28, RZ, RZ, RZ ;  /* 0x000000ffff1c7224 */ /* 0x000fe400078e00ff */
[----:B------:R-:W-:-:S06]  /*4130*/  VIADD R29, R32, 0x7fe00000 ;  /* 0x7fe00000201d7836 */ /* 0x000fcc0000000000 */
[----:B------:R-:W-:-:S10]  /*4140*/  DMUL R34, R36, R28 ;  /* 0x0000001c24227228 */ /* 0x000fd40000000000 */
[----:B------:R-:W-:-:S13]  /*4150*/  FSETP.GTU.AND P0, PT, |R35|, 1.469367938527859385e-39, PT ;  /* 0x001000002300780b */ /* 0x000fda0003f0c200 */
[----:B------:R-:W-:Y:S05]  /*4160*/  @P0 BRA `(.L_x_64) ;  /* 0x0000000000940947 */ /* 0x000fea0003800000 */
[----:B------:R-:W-:Y:S01]  /*4170*/  DFMA R24, R36, -R24, R30 ;  /* 0x800000182418722b */ /* 0x000fe2000000001e */
[----:B------:R-:W-:-:S09]  /*4180*/  IMAD.MOV.U32 R28, RZ, RZ, RZ ;  /* 0x000000ffff1c7224 */ /* 0x000fd200078e00ff */
[C---:B------:R-:W-:Y:S02]  /*4190*/  FSETP.NEU.AND P0, PT, R25.reuse, RZ, PT ;  /* 0x000000ff1900720b */ /* 0x040fe40003f0d000 */
[----:B------:R-:W-:-:S04]  /*41a0*/  LOP3.LUT R27, R25, 0x80000000, R27, 0x48, !PT ;  /* 0x80000000191b7812 */ /* 0x000fc800078e481b */
[----:B------:R-:W-:-:S07]  /*41b0*/  LOP3.LUT R29, R27, R29, RZ, 0xfc, !PT ;  /* 0x0000001d1b1d7212 */ /* 0x000fce00078efcff */
[----:B------:R-:W-:Y:S05]  /*41c0*/  @!P0 BRA `(.L_x_64) ;  /* 0x00000000007c8947 */ /* 0x000fea0003800000 */
[----:B------:R-:W-:Y:S01]  /*41d0*/  IMAD.MOV R25, RZ, RZ, -R32 ;  /* 0x000000ffff197224 */ /* 0x000fe200078e0a20 */
[----:B------:R-:W-:Y:S01]  /*41e0*/  MOV R24, RZ ;  /* 0x000000ff00187202 */ /* 0x000fe20000000f00 */
[----:B------:R-:W-:-:S05]  /*41f0*/  DMUL.RP R28, R36, R28 ;  /* 0x0000001c241c7228 */ /* 0x000fca0000008000 */
[----:B------:R-:W-:-:S05]  /*4200*/  DFMA R24, R34, -R24, R36 ;  /* 0x800000182218722b */ /* 0x000fca0000000024 */
[----:B------:R-:W-:Y:S02]  /*4210*/  LOP3.LUT R27, R29, R27, RZ, 0x3c, !PT ;  /* 0x0000001b1d1b7212 */ /* 0x000fe400078e3cff */
[----:B------:R-:W-:-:S04]  /*4220*/  IADD3 R24, PT, PT, -R32, -0x43300000, RZ ;  /* 0xbcd0000020187810 */ /* 0x000fc80007ffe1ff */
[----:B------:R-:W-:-:S04]  /*4230*/  FSETP.NEU.AND P0, PT, |R25|, R24, PT ;  /* 0x000000181900720b */ /* 0x000fc80003f0d200 */
[----:B------:R-:W-:Y:S02]  /*4240*/  FSEL R34, R28, R34, !P0 ;  /* 0x000000221c227208 */ /* 0x000fe40004000000 */
[----:B------:R-:W-:Y:S01]  /*4250*/  FSEL R35, R27, R35, !P0 ;  /* 0x000000231b237208 */ /* 0x000fe20004000000 */
[----:B------:R-:W-:Y:S06]  /*4260*/  BRA `(.L_x_64) ;  /* 0x0000000000547947 */ /* 0x000fec0003800000 */
.L_x_63:
[----:B------:R-:W-:-:S14]  /*4270*/  DSETP.NAN.AND P0, PT, R28, R28, PT ;  /* 0x0000001c1c00722a */ /* 0x000fdc0003f08000 */
[----:B------:R-:W-:Y:S05]  /*4280*/  @P0 BRA `(.L_x_65) ;  /* 0x0000000000440947 */ /* 0x000fea0003800000 */
[----:B------:R-:W-:-:S14]  /*4290*/  DSETP.NAN.AND P0, PT, R26, R26, PT ;  /* 0x0000001a1a00722a */ /* 0x000fdc0003f08000 */
[----:B------:R-:W-:Y:S05]  /*42a0*/  @P0 BRA `(.L_x_66) ;  /* 0x0000000000300947 */ /* 0x000fea0003800000 */
[----:B------:R-:W-:Y:S01]  /*42b0*/  ISETP.NE.AND P0, PT, R32, R42, PT ;  /* 0x0000002a2000720c */ /* 0x000fe20003f05270 */
[----:B------:R-:W-:Y:S02]  /*42c0*/  IMAD.MOV.U32 R34, RZ, RZ, 0x0 ;  /* 0x00000000ff227424 */ /* 0x000fe400078e00ff */
[----:B------:R-:W-:-:S10]  /*42d0*/  IMAD.MOV.U32 R35, RZ, RZ, -0x80000 ;  /* 0xfff80000ff237424 */ /* 0x000fd400078e00ff */
[----:B------:R-:W-:Y:S05]  /*42e0*/  @!P0 BRA `(.L_x_64) ;  /* 0x0000000000348947 */ /* 0x000fea0003800000 */
[----:B------:R-:W-:Y:S02]  /*42f0*/  ISETP.NE.AND P0, PT, R32, 0x7ff00000, PT ;  /* 0x7ff000002000780c */ /* 0x000fe40003f05270 */
[----:B------:R-:W-:Y:S02]  /*4300*/  LOP3.LUT R35, R29, 0x80000000, R27, 0x48, !PT ;  /* 0x800000001d237812 */ /* 0x000fe400078e481b */
[----:B------:R-:W-:-:S13]  /*4310*/  ISETP.EQ.OR P0, PT, R42, RZ, !P0 ;  /* 0x000000ff2a00720c */ /* 0x000fda0004702670 */
[----:B------:R-:W-:Y:S01]  /*4320*/  @P0 LOP3.LUT R24, R35, 0x7ff00000, RZ, 0xfc, !PT ;  /* 0x7ff0000023180812 */ /* 0x000fe200078efcff */
[----:B------:R-:W-:Y:S02]  /*4330*/  @!P0 IMAD.MOV.U32 R34, RZ, RZ, RZ ;  /* 0x000000ffff228224 */ /* 0x000fe400078e00ff */
[----:B------:R-:W-:Y:S02]  /*4340*/  @P0 IMAD.MOV.U32 R34, RZ, RZ, RZ ;  /* 0x000000ffff220224 */ /* 0x000fe400078e00ff */
[----:B------:R-:W-:Y:S01]  /*4350*/  @P0 IMAD.MOV.U32 R35, RZ, RZ, R24 ;  /* 0x000000ffff230224 */ /* 0x000fe200078e0018 */
[----:B------:R-:W-:Y:S06]  /*4360*/  BRA `(.L_x_64) ;  /* 0x0000000000147947 */ /* 0x000fec0003800000 */
.L_x_66:
[----:B------:R-:W-:Y:S02]  /*4370*/  LOP3.LUT R35, R27, 0x80000, RZ, 0xfc, !PT ;  /* 0x000800001b237812 */ /* 0x000fe400078efcff */
[----:B------:R-:W-:Y:S01]  /*4380*/  MOV R34, R26 ;  /* 0x0000001a00227202 */ /* 0x000fe20000000f00 */
[----:B------:R-:W-:Y:S06]  /*4390*/  BRA `(.L_x_64) ;  /* 0x0000000000087947 */ /* 0x000fec0003800000 */
.L_x_65:
[----:B------:R-:W-:Y:S01]  /*43a0*/  LOP3.LUT R35, R29, 0x80000, RZ, 0xfc, !PT ;  /* 0x000800001d237812 */ /* 0x000fe200078efcff */
[----:B------:R-:W-:-:S07]  /*43b0*/  IMAD.MOV.U32 R34, RZ, RZ, R28 ;  /* 0x000000ffff227224 */ /* 0x000fce00078e001c */
.L_x_64:
[----:B------:R-:W-:Y:S05]  /*43c0*/  BSYNC.RECONVERGENT B1 ;  /* 0x0000000000017941 */ /* 0x000fea0003800200 */
.L_x_62:
[----:B------:R-:W-:Y:S02]  /*43d0*/  IMAD.MOV.U32 R41, RZ, RZ, 0x0 ;  /* 0x00000000ff297424 */ /* 0x000fe400078e00ff */
[----:B------:R-:W-:Y:S02]  /*43e0*/  IMAD.MOV.U32 R24, RZ, RZ, R34 ;  /* 0x000000ffff187224 */ /* 0x000fe400078e0022 */
[----:B------:R-:W-:Y:S01]  /*43f0*/  IMAD.MOV.U32 R25, RZ, RZ, R35 ;  /* 0x000000ffff197224 */ /* 0x000fe200078e0023 */
[----:B------:R-:W-:Y:S06]  /*4400*/  RET.REL.NODEC R40 `(reverse_rsi_many_series_one_param_f32) ;  /* 0xffffffb828fc7950 */ /* 0x000fec0003c3ffff */
.L_x_67:
[----:B------:R-:W-:-:S00]  /*4410*/  BRA `(.L_x_67) ;  /* 0xfffffffc00fc7947 */ /* 0x000fc0000383ffff */
[----:B------:R-:W-:-:S00]  /*4420*/  NOP ;  /* 0x0000000000007918 */ /* 0x000fc00000000000 */
        /* <DEDUP_REMOVED lines=13> */
.L_x_136:


//--------------------- .text.reverse_rsi_batch_f32 --------------------------
	.section	.text.reverse_rsi_batch_f32,"ax",@progbits
	.align	128
        .global         reverse_rsi_batch_f32
        .type           reverse_rsi_batch_f32,@function
        .size           reverse_rsi_batch_f32,(.L_x_137 - reverse_rsi_batch_f32)
        .other          reverse_rsi_batch_f32,@"STO_CUDA_ENTRY STV_DEFAULT"
reverse_rsi_batch_f32:
.text.reverse_rsi_batch_f32:
[----:B------:R-:W-:Y:S01]  /*0000*/  LDC R1, c[0x0][0x37c] ;  /* 0x0000df00ff017b82 */ /* 0x000fe20000000800 */
[----:B------:R-:W0:Y:S07]  /*0010*/  S2R R0, SR_TID.X ;  /* 0x0000000000007919 */ /* 0x000e2e0000002100 */
[----:B------:R-:W0:Y:S01]  /*0020*/  S2UR UR4, SR_CTAID.X ;  /* 0x00000000000479c3 */ /* 0x000e220000002500 */
[----:B------:R-:W1:Y:S07]  /*0030*/  LDCU UR5, c[0x0][0x39c] ;  /* 0x00007380ff0577ac */ /* 0x000e6e0008000800 */
[----:B------:R-:W0:Y:S02]  /*0040*/  LDC R9, c[0x0][0x360] ;  /* 0x0000d800ff097b82 */ /* 0x000e240000000800 */
[----:B0-----:R-:W-:-:S05]  /*0050*/  IMAD R9, R9, UR4, R0 ;  /* 0x0000000409097c24 */ /* 0x001fca000f8e0200 */
[----:B-1----:R-:W-:-:S13]  /*0060*/  ISETP.GE.AND P0, PT, R9, UR5, PT ;  /* 0x0000000509007c0c */ /* 0x002fda000bf06270 */
[----:B------:R-:W-:Y:S05]  /*0070*/  @P0 EXIT ;  /* 0x000000000000094d */ /* 0x000fea0003800000 */
[----:B------:R-:W0:Y:S01]  /*0080*/  LDC.64 R30, c[0x0][0x390] ;  /* 0x0000e400ff1e7b82 */ /* 0x000e220000000a00 */
[----:B------:R-:W1:Y:S01]  /*0090*/  LDCU.64 UR4, c[0x0][0x358] ;  /* 0x00006b00ff0477ac */ /* 0x000e620008000a00 */
[----:B------:R-:W2:Y:S06]  /*00a0*/  LDCU.64 UR6, c[0x0][0x3a8] ;  /* 0x00007500ff0677ac */ /* 0x000eac0008000a00 */
[----:B------:R-:W3:Y:S08]  /*00b0*/  LDC.64 R28, c[0x0][0x388] ;  /* 0x0000e200ff1c7b82 */ /* 0x000ef00000000a00 */
[----:B------:R-:W4:Y:S01]  /*00c0*/  LDC R0, c[0x0][0x398] ;  /* 0x0000e600ff007b82 */ /* 0x000f220000000800 */
[----:B0-----:R-:W-:-:S06]  /*00d0*/  IMAD.WIDE R30, R9, 0x4, R30 ;  /* 0x00000004091e7825 */ /* 0x001fcc00078e021e */
[----:B-1----:R-:W5:Y:S01]  /*00e0*/  LDG.E.CONSTANT R30, desc[UR4][R30.64] ;  /* 0x000000041e1e7981 */ /* 0x002f62000c1e9900 */
[----:B---3--:R-:W-:-:S06]  /*00f0*/  IMAD.WIDE R28, R9, 0x4, R28 ;  /* 0x00000004091c7825 */ /* 0x008fcc00078e021c */
[----:B------:R-:W3:Y:S01]  /*0100*/  LDG.E.CONSTANT R28, desc[UR4][R28.64] ;  /* 0x000000041c1c7981 */ /* 0x000ee2000c1e9900 */
[----:B----4-:R-:W-:-:S04]  /*0110*/  IMAD R9, R9, R0, RZ ;  /* 0x0000000009097224 */ /* 0x010fc800078e02ff */
[----:B------:R-:W-:-:S03]  /*0120*/  IMAD.WIDE R2, R9, 0x4, RZ ;  /* 0x0000000409027825 */ /* 0x000fc600078e02ff */
[----:B--2---:R-:W-:-:S04]  /*0130*/  IADD3 R4, P1, PT, R2, UR6, RZ ;  /* 0x0000000602047c10 */ /* 0x004fc8000ff3e0ff */
[----:B------:R-:W-:Y:S02]  /*0140*/  IADD3.X R5, PT, PT, R3, UR7, RZ, P1, !PT ;  /* 0x0000000703057c10 */ /* 0x000fe40008ffe4ff */
[----:B-----5:R-:W-:-:S04]  /*0150*/  FSETP.GEU.AND P0, PT, R30, 100, PT ;  /* 0x42c800001e00780b */ /* 0x020fc80003f0e000 */
[----:B------:R-:W-:Y:S02]  /*0160*/  FSETP.GT.AND P0, PT, R30, RZ, !P0 ;  /* 0x000000ff1e00720b */ /* 0x000fe40004704000 */
[----:B---3--:R-:W-:Y:S02]  /*0170*/  ISETP.GE.AND P2, PT, R28, 0x1, PT ;  /* 0x000000011c00780c */ /* 0x008fe40003f46270 */
[----:B------:R-:W-:-:S13]  /*0180*/  FSETP.NE.AND P0, PT, |R30|, +INF , P0 ;  /* 0x7f8000001e00780b */ /* 0x000fda0000705200 */
[----:B------:R-:W-:Y:S05]  /*0190*/  @P0 BRA P2, `(.L_x_68) ;  /* 0x0000000400380947 */ /* 0x000fea0001000000 */
[----:B------:R-:W-:-:S13]  /*01a0*/  ISETP.GE.AND P0, PT, R0, 0x1, PT ;  /* 0x000000010000780c */ /* 0x000fda0003f06270 */
[----:B------:R-:W-:Y:S05]  /*01b0*/  @!P0 EXIT ;  /* 0x000000000000894d */ /* 0x000fea0003800000 */
[C---:B------:R-:W-:Y:S01]  /*01c0*/  ISETP.GE.U32.AND P0, PT, R0.reuse, 0x10, PT ;  /* 0x000000100000780c */ /* 0x040fe20003f06070 */
[----:B------:R-:W-:Y:S01]  /*01d0*/  IMAD.MOV.U32 R9, RZ, RZ, RZ ;  /* 0x000000ffff097224 */ /* 0x000fe200078e00ff */
[----:B------:R-:W-:-:S04]  /*01e0*/  LOP3.LUT R12, R0, 0xf, RZ, 0xc0, !PT ;  /* 0x0000000f000c7812 */ /* 0x000fc800078ec0ff */
[----:B------:R-:W-:-:S07]  /*01f0*/  ISETP.NE.AND P1, PT, R12, RZ, PT ;  /* 0x000000ff0c00720c */ /* 0x000fce0003f25270 */
[----:B------:R-:W-:Y:S06]  /*0200*/  @!P0 BRA `(.L_x_69) ;  /* 0x0000000000708947 */ /* 0x000fec0003800000 */
[----:B------:R-:W-:Y:S01]  /*0210*/  IADD3 R10, P0, PT, R4, 0x20, RZ ;  /* 0x00000020040a7810 */ /* 0x000fe20007f1e0ff */
[----:B------:R-:W-:Y:S01]  /*0220*/  IMAD.MOV.U32 R13, RZ, RZ, 0x7fffffff ;  /* 0x7fffffffff0d7424 */ /* 0x000fe200078e00ff */
[----:B------:R-:W-:-:S03]  /*0230*/  LOP3.LUT R9, R0, 0x7ffffff0, RZ, 0xc0, !PT ;  /* 0x7ffffff000097812 */ /* 0x000fc600078ec0ff */
[----:B------:R-:W-:Y:S02]  /*0240*/  IMAD.X R11, RZ, RZ, R5, P0 ;  /* 0x000000ffff0b7224 */ /* 0x000fe400000e0605 */
[----:B------:R-:W-:-:S07]  /*0250*/  IMAD.MOV R8, RZ, RZ, -R9 ;  /* 0x000000ffff087224 */ /* 0x000fce00078e0a09 */
.L_x_70:
[----:B0-----:R-:W-:Y:S02]  /*0260*/  IMAD.MOV.U32 R6, RZ, RZ, R10 ;  /* 0x000000ffff067224 */ /* 0x001fe400078e000a */
[----:B------:R-:W-:Y:S02]  /*0270*/  IMAD.MOV.U32 R7, RZ, RZ, R11 ;  /* 0x000000ffff077224 */ /* 0x000fe400078e000b */
[----:B------:R-:W-:Y:S01]  /*0280*/  VIADD R8, R8, 0x10 ;  /* 0x0000001008087836 */ /* 0x000fe20000000000 */
[----:B------:R-:W-:Y:S02]  /*0290*/  IADD3 R10, P2, PT, R6, 0x40, RZ ;  /* 0x00000040060a7810 */ /* 0x000fe40007f5e0ff */
[----:B------:R0:W-:Y:S02]  /*02a0*/  STG.E desc[UR4][R6.64+-0x20], R13 ;  /* 0xffffe00d06007986 */ /* 0x0001e4000c101904 */
[----:B------:R-:W-:Y:S01]  /*02b0*/  ISETP.NE.AND P0, PT, R8, RZ, PT ;  /* 0x000000ff0800720c */ /* 0x000fe20003f05270 */
[----:B------:R-:W-:Y:S01]  /*02c0*/  IMAD.X R11, RZ, RZ, R7, P2 ;  /* 0x000000ffff0b7224 */ /* 0x000fe200010e0607 */
[----:B------:R0:W-:Y:S04]  /*02d0*/  STG.E desc[UR4][R6.64+-0x1c], R13 ;  /* 0xffffe40d06007986 */ /* 0x0001e8000c101904 */
        /* <DEDUP_REMOVED lines=13> */
[----:B------:R0:W-:Y:S01]  /*03b0*/  STG.E desc[UR4][R6.64+0x1c], R13 ;  /* 0x00001c0d06007986 */ /* 0x0001e2000c101904 */
[----:B------:R-:W-:Y:S05]  /*03c0*/  @P0 BRA `(.L_x_70) ;  /* 0xfffffffc00a40947 */ /* 0x000fea000383ffff */
.L_x_69:
[----:B------:R-:W-:Y:S05]  /*03d0*/  @!P1 EXIT ;  /* 0x000000000000994d */ /* 0x000fea0003800000 */
[----:B------:R-:W-:Y:S02]  /*03e0*/  ISETP.GE.U32.AND P0, PT, R12, 0x8, PT ;  /* 0x000000080c00780c */ /* 0x000fe40003f06070 */
[----:B------:R-:W-:-:S04]  /*03f0*/  LOP3.LUT R8, R0, 0x7, RZ, 0xc0, !PT ;  /* 0x0000000700087812 */ /* 0x000fc800078ec0ff */
[----:B------:R-:W-:-:S07]  /*0400*/  ISETP.NE.AND P1, PT, R8, RZ, PT ;  /* 0x000000ff0800720c */ /* 0x000fce0003f25270 */
[----:B------:R-:W-:Y:S06]  /*0410*/  @!P0 BRA `(.L_x_71) ;  /* 0x00000000002c8947 */ /* 0x000fec0003800000 */
[----:B------:R-:W-:Y:S02]  /*0420*/  IMAD.MOV.U32 R11, RZ, RZ, 0x7fffffff ;  /* 0x7fffffffff0b7424 */ /* 0x000fe400078e00ff */
[----:B0-----:R-:W-:-:S04]  /*0430*/  IMAD.WIDE.U32 R6, R9, 0x4, R4 ;  /* 0x0000000409067825 */ /* 0x001fc800078e0004 */
[----:B------:R-:W-:Y:S01]  /*0440*/  VIADD R9, R9, 0x8 ;  /* 0x0000000809097836 */ /* 0x000fe20000000000 */
[----:B------:R1:W-:Y:S04]  /*0450*/  STG.E desc[UR4][R6.64], R11 ;  /* 0x0000000b06007986 */ /* 0x0003e8000c101904 */
[----:B------:R1:W-:Y:S04]  /*0460*/  STG.E desc[UR4][R6.64+0x4], R11 ;  /* 0x0000040b06007986 */ /* 0x0003e8000c101904 */
[----:B------:R1:W-:Y:S04]  /*0470*/  STG.E desc[UR4][R6.64+0x8], R11 ;  /* 0x0000080b06007986 */ /* 0x0003e8000c101904 */
[----:B------:R1:W-:Y:S04]  /*0480*/  STG.E desc[UR4][R6.64+0xc], R11 ;  /* 0x00000c0b06007986 */ /* 0x0003e8000c101904 */
[----:B------:R1:W-:Y:S04]  /*0490*/  STG.E desc[UR4][R6.64+0x10], R11 ;  /* 0x0000100b06007986 */ /* 0x0003e8000c101904 */
[----:B------:R1:W-:Y:S04]  /*04a0*/  STG.E desc[UR4][R6.64+0x14], R11 ;  /* 0x0000140b06007986 */ /* 0x0003e8000c101904 */
[----:B------:R1:W-:Y:S04]  /*04b0*/  STG.E desc[UR4][R6.64+0x18], R11 ;  /* 0x0000180b06007986 */ /* 0x0003e8000c101904 */
[----:B------:R1:W-:Y:S02]  /*04c0*/  STG.E desc[UR4][R6.64+0x1c], R11 ;  /* 0x00001c0b06007986 */ /* 0x0003e4000c101904 */
.L_x_71:
[----:B------:R-:W-:Y:S05]  /*04d0*/  @!P1 EXIT ;  /* 0x000000000000994d */ /* 0x000fea0003800000 */
[----:B------:R-:W-:Y:S02]  /*04e0*/  ISETP.GE.U32.AND P0, PT, R8, 0x4, PT ;  /* 0x000000040800780c */ /* 0x000fe40003f06070 */
[----:B------:R-:W-:-:S04]  /*04f0*/  LOP3.LUT R0, R0, 0x3, RZ, 0xc0, !PT ;  /* 0x0000000300007812 */ /* 0x000fc800078ec0ff */
[----:B------:R-:W-:-:S07]  /*0500*/  ISETP.NE.AND P1, PT, R0, RZ, PT ;  /* 0x000000ff0000720c */ /* 0x000fce0003f25270 */
[----:B------:R-:W-:Y:S06]  /*0510*/  @!P0 BRA `(.L_x_72) ;  /* 0x00000000001c8947 */ /* 0x000fec0003800000 */
[----:B------:R-:W-:-:S04]  /*0520*/  IMAD.WIDE.U32 R4, R9, 0x4, R4 ;  /* 0x0000000409047825 */ /* 0x000fc800078e0004 */
[----:B01----:R-:W-:Y:S02]  /*0530*/  IMAD.MOV.U32 R7, RZ, RZ, 0x7fffffff ;  /* 0x7fffffffff077424 */ /* 0x003fe400078e00ff */
[----:B------:R-:W-:-:S03]  /*0540*/  VIADD R9, R9, 0x4 ;  /* 0x0000000409097836 */ /* 0x000fc60000000000 */
[----:B------:R2:W-:Y:S04]  /*0550*/  STG.E desc[UR4][R4.64], R7 ;  /* 0x0000000704007986 */ /* 0x0005e8000c101904 */
[----:B------:R2:W-:Y:S04]  /*0560*/  STG.E desc[UR4][R4.64+0x4], R7 ;  /* 0x0000040704007986 */ /* 0x0005e8000c101904 */
[----:B------:R2:W-:Y:S04]  /*0570*/  STG.E desc[UR4][R4.64+0x8], R7 ;  /* 0x0000080704007986 */ /* 0x0005e8000c101904 */
[----:B------:R2:W-:Y:S02]  /*0580*/  STG.E desc[UR4][R4.64+0xc], R7 ;  /* 0x00000c0704007986 */ /* 0x0005e4000c101904 */
.L_x_72:
[----:B------:R-:W-:Y:S05]  /*0590*/  @!P1 EXIT ;  /* 0x000000000000994d */ /* 0x000fea0003800000 */
[----:B------:R-:W-:-:S04]  /*05a0*/  IMAD.WIDE.U32 R2, R9, 0x4, R2 ;  /* 0x0000000409027825 */ /* 0x000fc800078e0002 */
[----:B------:R-:W-:Y:S01]  /*05b0*/  IMAD.MOV R0, RZ, RZ, -R0 ;  /* 0x000000ffff007224 */ /* 0x000fe200078e0a00 */
[----:B--2---:R-:W-:Y:S01]  /*05c0*/  IADD3 R4, P0, PT, R2, UR6, RZ ;  /* 0x0000000602047c10 */ /* 0x004fe2000ff1e0ff */
[----:B01----:R-:W-:-:S03]  /*05d0*/  IMAD.MOV.U32 R7, RZ, RZ, 0x7fffffff ;  /* 0x7fffffffff077424 */ /* 0x003fc600078e00ff */
[----:B------:R-:W-:-:S09]  /*05e0*/  IADD3.X R5, PT, PT, R3, UR7, RZ, P0, !PT ;  /* 0x0000000703057c10 */ /* 0x000fd200087fe4ff */
.L_x_73:
[----:B------:R-:W-:Y:S02]  /*05f0*/  VIADD R0, R0, 0x1 ;  /* 0x0000000100007836 */ /* 0x000fe40000000000 */
[----:B0-----:R-:W-:Y:S01]  /*0600*/  IMAD.MOV.U32 R2, RZ, RZ, R4 ;  /* 0x000000ffff027224 */ /* 0x001fe200078e0004 */
[----:B------:R-:W-:Y:S01]  /*0610*/  IADD3 R4, P1, PT, R4, 0x4, RZ ;  /* 0x0000000404047810 */ /* 0x000fe20007f3e0ff */
[----:B------:R-:W-:Y:S01]  /*0620*/  IMAD.MOV.U32 R3, RZ, RZ, R5 ;  /* 0x000000ffff037224 */ /* 0x000fe200078e0005 */
[----:B------:R-:W-:-:S03]  /*0630*/  ISETP.NE.AND P0, PT, R0, RZ, PT ;  /* 0x000000ff0000720c */ /* 0x000fc60003f05270 */
[----:B------:R-:W-:Y:S01]  /*0640*/  IMAD.X R5, RZ, RZ, R5, P1 ;  /* 0x000000ffff057224 */ /* 0x000fe200008e0605 */
[----:B------:R0:W-:Y:S09]  /*0650*/  STG.E desc[UR4][R2.64], R7 ;  /* 0x0000000702007986 */ /* 0x0001f2000c101904 */
[----:B------:R-:W-:Y:S05]  /*0660*/  @!P0 EXIT ;  /* 0x000000000000894d */ /* 0x000fea0003800000 */
[----:B------:R-:W-:Y:S05]  /*0670*/  BRA `(.L_x_73) ;  /* 0xfffffffc00dc7947 */ /* 0x000fea000383ffff */
.L_x_68:
[----:B------:R-:W0:Y:S01]  /*0680*/  LDC R7, c[0x0][0x3a0] ;  /* 0x0000e800ff077b82 */ /* 0x000e220000000800 */
[----:B------:R-:W-:Y:S01]  /*0690*/  IMAD.SHL.U32 R11, R28, 0x2, RZ ;  /* 0x000000021c0b7824 */ /* 0x000fe200078e00ff */
[----:B0-----:R-:W-:Y:S02]  /*06a0*/  ISETP.GT.AND P0, PT, R0, R7, PT ;  /* 0x000000070000720c */ /* 0x001fe40003f04270 */
[----:B------:R-:W-:-:S13]  /*06b0*/  ISETP.GT.AND P1, PT, R7, -0x1, PT ;  /* 0xffffffff0700780c */ /* 0x000fda0003f24270 */
        /* <DEDUP_REMOVED lines=13> */
.L_x_76:
        /* <DEDUP_REMOVED lines=23> */
.L_x_75:
        /* <DEDUP_REMOVED lines=16> */
.L_x_77:
        /* <DEDUP_REMOVED lines=12> */
.L_x_78:
[----:B------:R-:W-:Y:S05]  /*0ac0*/  @!P1 EXIT ;  /* 0x000000000000994d */ /* 0x000fea0003800000 */
[----:B------:R-:W-:-:S04]  /*0ad0*/  IMAD.WIDE.U32 R2, R9, 0x4, R2 ;  /* 0x0000000409027825 */ /* 0x000fc800078e0002 */
[----:B------:R-:W-:Y:S01]  /*0ae0*/  IMAD.MOV R0, RZ, RZ, -R0 ;  /* 0x000000ffff007224 */ /* 0x000fe200078e0a00 */
[----:B--2---:R-:W-:Y:S01]  /*0af0*/  IADD3 R4, P0, PT, R2, UR6, RZ ;  /* 0x0000000602047c10 */ /* 0x004fe2000ff1e0ff */
[----:B01----:R-:W-:-:S03]  /*0b00*/  IMAD.MOV.U32 R7, RZ, RZ, 0x7fffffff ;  /* 0x7fffffffff077424 */ /* 0x003fc600078e00ff */
[----:B------:R-:W-:-:S09]  /*0b10*/  IADD3.X R5, PT, PT, R3, UR7, RZ, P0, !PT ;  /* 0x0000000703057c10 */ /* 0x000fd200087fe4ff */
.L_x_79:
        /* <DEDUP_REMOVED lines=9> */
.L_x_74:
[----:B------:R-:W-:-:S05]  /*0bb0*/  IMAD.IADD R6, R0, 0x1, -R7 ;  /* 0x0000000100067824 */ /* 0x000fca00078e0a07 */
[----:B------:R-:W-:-:S13]  /*0bc0*/  ISETP.GE.AND P0, PT, R6, R11, PT ;  /* 0x0000000b0600720c */ /* 0x000fda0003f06270 */
[----:B------:R-:W-:Y:S05]  /*0bd0*/  @P0 BRA `(.L_x_80) ;  /* 0x0000000400380947 */ /* 0x000fea0003800000 */
        /* <DEDUP_REMOVED lines=12> */
.L_x_82:
        /* <DEDUP_REMOVED lines=23> */
.L_x_81:
        /* <DEDUP_REMOVED lines=16> */
.L_x_83:
        /* <DEDUP_REMOVED lines=12> */
.L_x_84:
[----:B------:R-:W-:Y:S05]  /*0fd0*/  @!P1 EXIT ;  /* 0x000000000000994d */ /* 0x000fea0003800000 */
[----:B------:R-:W-:-:S04]  /*0fe0*/  IMAD.WIDE.U32 R2, R9, 0x4, R2 ;  /* 0x0000000409027825 */ /* 0x000fc800078e0002 */
[----:B------:R-:W-:Y:S01]  /*0ff0*/  IMAD.MOV R0, RZ, RZ, -R0 ;  /* 0x000000ffff007224 */ /* 0x000fe200078e0a00 */
[----:B--2---:R-:W-:Y:S01]  /*1000*/  IADD3 R4, P0, PT, R2, UR6, RZ ;  /* 0x0000000602047c10 */ /* 0x004fe2000ff1e0ff */
[----:B01----:R-:W-:-:S03]  /*1010*/  IMAD.MOV.U32 R7, RZ, RZ, 0x7fffffff ;  /* 0x7fffffffff077424 */ /* 0x003fc600078e00ff */
[----:B------:R-:W-:-:S09]  /*1020*/  IADD3.X R5, PT, PT, R3, UR7, RZ, P0, !PT ;  /* 0x0000000703057c10 */ /* 0x000fd200087fe4ff */
.L_x_85:
[----:B------:R-:W-:Y:S01]  /*1030*/  IMAD.MOV.U32 R2, RZ, RZ, R4 ;  /* 0x000000ffff027224 */ /* 0x000fe200078e0004 */
[----:B------:R-:W-:Y:S01]  /*1040*/  IADD3 R4, P1, PT, R4, 0x4, RZ ;  /* 0x0000000404047810 */ /* 0x000fe20007f3e0ff */
[--C-:B------:R-:W-:Y:S02]  /*1050*/  IMAD.MOV.U32 R3, RZ, RZ, R5.reuse ;  /* 0x000000ffff037224 */ /* 0x100fe400078e0005 */
[----:B------:R-:W-:Y:S02]  /*1060*/  VIADD R0, R0, 0x1 ;  /* 0x0000000100007836 */ /* 0x000fe40000000000 */
[----:B------:R-:W-:Y:S01]  /*1070*/  IMAD.X R5, RZ, RZ, R5, P1 ;  /* 0x000000ffff057224 */ /* 0x000fe200008e0605 */
[----:B------:R0:W-:Y:S02]  /*1080*/  STG.E desc[UR4][R2.64], R7 ;  /* 0x0000000702007986 */ /* 0x0001e4000c101904 */
[----:B------:R-:W-:-:S13]  /*1090*/  ISETP.NE.AND P0, PT, R0, RZ, PT ;  /* 0x000000ff0000720c */ /* 0x000fda0003f05270 */
[----:B0-----:R-:W-:Y:S05]  /*10a0*/  @P0 BRA `(.L_x_85) ;  /* 0xfffffffc00e00947 */ /* 0x001fea000383ffff */
[----:B------:R-:W-:Y:S05]  /*10b0*/  EXIT ;  /* 0x000000000000794d */ /* 0x000fea0003800000 */
.L_x_80:
[----:B------:R-:W-:Y:S01]  /*10c0*/  IADD3 R26, PT, PT, R7, -0x1, R11 ;  /* 0xffffffff071a7810 */ /* 0x000fe20007ffe00b */
[----:B------:R-:W-:Y:S03]  /*10d0*/  BSSY.RECONVERGENT B0, `(.L_x_86) ;  /* 0x0000053000007945 */ /* 0x000fe60003800200 */
[----:B------:R-:W-:-:S13]  /*10e0*/  ISETP.GE.AND P0, PT, R26, 0x2, PT ;  /* 0x000000021a00780c */ /* 0x000fda0003f06270 */
[----:B------:R-:W-:Y:S05]  /*10f0*/  @!P0 BRA `(.L_x_87) ;  /* 0x0000000400408947 */ /* 0x000fea0003800000 */
[C---:B------:R-:W-:Y:S01]  /*1100*/  VIADD R6, R26.reuse, 0xfffffffe ;  /* 0xfffffffe1a067836 */ /* 0x040fe20000000000 */
[----:B------:R-:W-:Y:S01]  /*1110*/  BSSY.RECONVERGENT B1, `(.L_x_88) ;  /* 0x0000023000017945 */ /* 0x000fe20003800200 */
[----:B------:R-:W-:Y:S02]  /*1120*/  VIADD R0, R26, 0xffffffff ;  /* 0xffffffff1a007836 */ /* 0x000fe40000000000 */
[----:B------:R-:W-:Y:S01]  /*1130*/  IMAD.MOV.U32 R13, RZ, RZ, RZ ;  /* 0x000000ffff0d7224 */ /* 0x000fe200078e00ff */
[----:B------:R-:W-:Y:S02]  /*1140*/  ISETP.GE.U32.AND P0, PT, R6, 0xf, PT ;  /* 0x0000000f0600780c */ /* 0x000fe40003f06070 */
        /* <DEDUP_REMOVED lines=8> */
.L_x_90:
        /* <DEDUP_REMOVED lines=23> */
.L_x_89:
[----:B------:R-:W-:Y:S05]  /*1340*/  BSYNC.RECONVERGENT B1 ;  /* 0x0000000000017941 */ /* 0x000fea0003800200 */
.L_x_88:
[----:B------:R-:W-:Y:S05]  /*1350*/  @!P1 BRA `(.L_x_87) ;  /* 0x0000000000a89947 */ /* 0x000fea0003800000 */
[----:B------:R-:W-:Y:S01]  /*1360*/  ISETP.GE.U32.AND P0, PT, R12, 0x8, PT ;  /* 0x000000080c00780c */ /* 0x000fe20003f06070 */
[----:B------:R-:W-:Y:S01]  /*1370*/  BSSY.RECONVERGENT B1, `(.L_x_91) ;  /* 0x000000f000017945 */ /* 0x000fe20003800200 */
        /* <DEDUP_REMOVED lines=14> */
.L_x_92:
[----:B------:R-:W-:Y:S05]  /*1460*/  BSYNC.RECONVERGENT B1 ;  /* 0x0000000000017941 */ /* 0x000fea0003800200 */
.L_x_91:
[----:B------:R-:W-:Y:S05]  /*1470*/  @!P1 BRA `(.L_x_87) ;  /* 0x0000000000609947 */ /* 0x000fea0003800000 */
[----:B------:R-:W-:Y:S02]  /*1480*/  ISETP.GE.U32.AND P0, PT, R8, 0x4, PT ;  /* 0x000000040800780c */ /* 0x000fe40003f06070 */
[----:B------:R-:W-:-:S04]  /*1490*/  LOP3.LUT R0, R0, 0x3, RZ, 0xc0, !PT ;  /* 0x0000000300007812 */ /* 0x000fc800078ec0ff */
[----:B------:R-:W-:-:S07]  /*14a0*/  ISETP.NE.AND P1, PT, R0, RZ, PT ;  /* 0x000000ff0000720c */ /* 0x000fce0003f25270 */
[----:B------:R-:W-:-:S04]  /*14b0*/  @P0 IMAD.WIDE.U32 R4, R13, 0x4, R4 ;  /* 0x000000040d040825 */ /* 0x000fc800078e0004 */
[----:B01----:R-:W-:Y:S02]  /*14c0*/  @P0 IMAD.MOV.U32 R7, RZ, RZ, 0x7fffffff ;  /* 0x7fffffffff070424 */ /* 0x003fe400078e00ff */
[----:B------:R-:W-:-:S03]  /*14d0*/  @P0 VIADD R13, R13, 0x4 ;  /* 0x000000040d0d0836 */ /* 0x000fc60000000000 */
[----:B------:R2:W-:Y:S04]  /*14e0*/  @P0 STG.E desc[UR4][R4.64], R7 ;  /* 0x0000000704000986 */ /* 0x0005e8000c101904 */
[----:B------:R2:W-:Y:S04]  /*14f0*/  @P0 STG.E desc[UR4][R4.64+0x4], R7 ;  /* 0x0000040704000986 */ /* 0x0005e8000c101904 */
[----:B------:R2:W-:Y:S04]  /*1500*/  @P0 STG.E desc[UR4][R4.64+0x8], R7 ;  /* 0x0000080704000986 */ /* 0x0005e8000c101904 */
[----:B------:R2:W-:Y:S01]  /*1510*/  @P0 STG.E desc[UR4][R4.64+0xc], R7 ;  /* 0x00000c0704000986 */ /* 0x0005e2000c101904 */
[----:B------:R-:W-:Y:S05]  /*1520*/  @!P1 BRA `(.L_x_87) ;  /* 0x0000000000349947 */ /* 0x000fea0003800000 */
[----:B------:R-:W-:-:S04]  /*1530*/  IMAD.WIDE.U32 R2, R13, 0x4, R2 ;  /* 0x000000040d027825 */ /* 0x000fc800078e0002 */
[----:B------:R-:W-:Y:S01]  /*1540*/  IMAD.MOV R0, RZ, RZ, -R0 ;  /* 0x000000ffff007224 */ /* 0x000fe200078e0a00 */
[----:B--2---:R-:W-:Y:S01]  /*1550*/  IADD3 R4, P0, PT, R2, UR6, RZ ;  /* 0x0000000602047c10 */ /* 0x004fe2000ff1e0ff */
[----:B------:R-:W-:-:S03]  /*1560*/  IMAD.MOV.U32 R7, RZ, RZ, 0x7fffffff ;  /* 0x7fffffffff077424 */ /* 0x000fc600078e00ff */
[----:B------:R-:W-:-:S09]  /*1570*/  IADD3.X R5, PT, PT, R3, UR7, RZ, P0, !PT ;  /* 0x0000000703057c10 */ /* 0x000fd200087fe4ff */
.L_x_93:
[----:B------:R-:W-:Y:S01]  /*1580*/  IMAD.MOV.U32 R2, RZ, RZ, R4 ;  /* 0x000000ffff027224 */ /* 0x000fe200078e0004 */
[----:B------:R-:W-:Y:S01]  /*1590*/  IADD3 R4, P1, PT, R4, 0x4, RZ ;  /* 0x0000000404047810 */ /* 0x000fe20007f3e0ff */
[--C-:B------:R-:W-:Y:S02]  /*15a0*/  IMAD.MOV.U32 R3, RZ, RZ, R5.reuse ;  /* 0x000000ffff037224 */ /* 0x100fe400078e0005 */
[----:B------:R-:W-:Y:S02]  /*15b0*/  VIADD R0, R0, 0x1 ;  /* 0x0000000100007836 */ /* 0x000fe40000000000 */
[----:B------:R-:W-:Y:S01]  /*15c0*/  IMAD.X R5, RZ, RZ, R5, P1 ;  /* 0x000000ffff057224 */ /* 0x000fe200008e0605 */
[----:B------:R3:W-:Y:S02]  /*15d0*/  STG.E desc[UR4][R2.64], R7 ;  /* 0x0000000702007986 */ /* 0x0007e4000c101904 */
[----:B------:R-:W-:-:S13]  /*15e0*/  ISETP.NE.AND P0, PT, R0, RZ, PT ;  /* 0x000000ff0000720c */ /* 0x000fda0003f05270 */
[----:B---3--:R-:W-:Y:S05]  /*15f0*/  @P0 BRA `(.L_x_93) ;  /* 0xfffffffc00e00947 */ /* 0x008fea000383ffff */
.L_x_87:
[----:B------:R-:W-:Y:S05]  /*1600*/  BSYNC.RECONVERGENT B0 ;  /* 0x0000000000007941 */ /* 0x000fea0003800200 */
.L_x_86:
[----:B------:R-:W3:Y:S01]  /*1610*/  F2F.F64.F32 R30, R30 ;  /* 0x0000001e001e7310 */ /* 0x000ee20000201800 */
[----:B--2---:R-:W-:Y:S01]  /*1620*/  IMAD.MOV.U32 R4, RZ, RZ, 0x1 ;  /* 0x00000001ff047424 */ /* 0x004fe200078e00ff */
[----:B------:R-:W2:Y:S01]  /*1630*/  LDCU UR8, c[0x0][0x3a0] ;  /* 0x00007400ff0877ac */ /* 0x000ea20008000800 */
[----:B------:R-:W-:Y:S01]  /*1640*/  BSSY.RECONVERGENT B0, `(.L_x_94) ;  /* 0x0000018000007945 */ /* 0x000fe20003800200 */
[----:B---3--:R-:W-:Y:S01]  /*1650*/  DADD R2, -R30, 100 ;  /* 0x405900001e027429 */ /* 0x008fe20000000100 */
[----:B------:R-:W-:Y:S01]  /*1660*/  FSETP.GEU.AND P1, PT, |R31|, 6.5827683646048100446e-37, PT ;  /* 0x036000001f00780b */ /* 0x000fe20003f2e200 */
[----:B--2---:R-:W-:-:S04]  /*1670*/  IMAD.U32 R27, RZ, RZ, UR8 ;  /* 0x00000008ff1b7e24 */ /* 0x004fc8000f8e00ff */
[----:B------:R-:W0:Y:S02]  /*1680*/  MUFU.RCP64H R5, R3 ;  /* 0x0000000300057308 */ /* 0x000e240000001800 */
[----:B01----:R-:W-:-:S08]  /*1690*/  DFMA R6, -R2, R4, 1 ;  /* 0x3ff000000206742b */ /* 0x003fd00000000104 */
        /* <DEDUP_REMOVED lines=15> */
[----:B------:R-:W-:Y:S05]  /*1790*/  CALL.REL.NOINC `($__internal_1_$__cuda_sm20_div_rn_f64_full) ;  /* 0x0000002400407944 */ /* 0x000fea0003c00000 */
[----:B------:R-:W-:Y:S02]  /*17a0*/  IMAD.MOV.U32 R6, RZ, RZ, R20 ;  /* 0x000000ffff067224 */ /* 0x000fe400078e0014 */
[----:B------:R-:W-:-:S07]  /*17b0*/  IMAD.MOV.U32 R7, RZ, RZ, R21 ;  /* 0x000000ffff077224 */ /* 0x000fce00078e0015 */
.L_x_95:
[----:B------:R-:W-:Y:S05]  /*17c0*/  BSYNC.RECONVERGENT B0 ;  /* 0x0000000000007941 */ /* 0x000fea0003800200 */
.L_x_94:
        /* <DEDUP_REMOVED lines=11> */
[----:B------:R-:W-:Y:S02]  /*1880*/  DFMA R4, R4, R14, R12 ;  /* 0x0000000e0404722b */ /* 0x000fe4000000000c */
[----:B------:R-:W0:Y:S08]  /*1890*/  I2F.F64.U32 R14, R28 ;  /* 0x0000001c000e7312 */ /* 0x000e300000201800 */
[----:B------:R-:W-:-:S05]  /*18a0*/  FFMA R0, RZ, R31, R5 ;  /* 0x0000001fff007223 */ /* 0x000fca0000000005 */
[----:B------:R-:W-:Y:S01]  /*18b0*/  FSETP.GT.AND P0, PT, |R0|, 1.469367938527859385e-39, PT ;  /* 0x001000000000780b */ /* 0x000fe20003f04200 */
[----:B0-----:R-:W-:-:S12]  /*18c0*/  DADD R14, R14, -1 ;  /* 0xbff000000e0e7429 */ /* 0x001fd80000000000 */
        /* <DEDUP_REMOVED lines=9> */
.L_x_97:
[----:B------:R-:W-:Y:S05]  /*1960*/  BSYNC.RECONVERGENT B0 ;  /* 0x0000000000007941 */ /* 0x000fea0003800200 */
.L_x_96:
[----:B------:R-:W0:Y:S01]  /*1970*/  I2F.F64.U32 R18, R11 ;  /* 0x0000000b00127312 */ /* 0x000e220000201800 */
[----:B------:R-:W-:Y:S01]  /*1980*/  IMAD.MOV.U32 R2, RZ, RZ, 0x1 ;  /* 0x00000001ff027424 */ /* 0x000fe200078e00ff */
[----:B------:R-:W-:Y:S01]  /*1990*/  BSSY.RECONVERGENT B0, `(.L_x_98) ;  /* 0x0000014000007945 */ /* 0x000fe20003800200 */
[----:B------:R-:W-:-:S05]  /*19a0*/  DMUL R30, R6, R14 ;  /* 0x0000000e061e7228 */ /* 0x000fca0000000000 */
        /* <DEDUP_REMOVED lines=13> */
[----:B------:R-:W-:Y:S01]  /*1a80*/  MOV R10, 0x1ab0 ;  /* 0x00001ab0000a7802 */ /* 0x000fe20000000f00 */
[----:B------:R-:W-:-:S07]  /*1a90*/  IMAD.MOV.U32 R21, RZ, RZ, 0x40000000 ;  /* 0x40000000ff157424 */ /* 0x000fce00078e00ff */
[----:B------:R-:W-:Y:S05]  /*1aa0*/  CALL.REL.NOINC `($__internal_1_$__cuda_sm20_div_rn_f64_full) ;  /* 0x00000020007c7944 */ /* 0x000fea0003c00000 */
[----:B------:R-:W-:Y:S02]  /*1ab0*/  IMAD.MOV.U32 R2, RZ, RZ, R20 ;  /* 0x000000ffff027224 */ /* 0x000fe400078e0014 */
[----:B------:R-:W-:-:S07]  /*1ac0*/  IMAD.MOV.U32 R3, RZ, RZ, R21 ;  /* 0x000000ffff037224 */ /* 0x000fce00078e0015 */
.L_x_99:
[----:B------:R-:W-:Y:S05]  /*1ad0*/  BSYNC.RECONVERGENT B0 ;  /* 0x0000000000007941 */ /* 0x000fea0003800200 */
.L_x_98:
[----:B------:R-:W0:Y:S01]  /*1ae0*/  LDC.64 R12, c[0x0][0x380] ;  /* 0x0000e000ff0c7b82 */ /* 0x000e220000000a00 */
[----:B------:R-:W1:Y:S01]  /*1af0*/  LDCU UR8, c[0x0][0x398] ;  /* 0x00007300ff0877ac */ /* 0x000e620008000800 */
[----:B0-----:R-:W-:-:S05]  /*1b00*/  IMAD.WIDE.U32 R6, R27, 0x4, R12 ;  /* 0x000000041b067825 */ /* 0x001fca00078e000c */
[----:B------:R-:W2:Y:S01]  /*1b10*/  LDG.E.CONSTANT R33, desc[UR4][R6.64] ;  /* 0x0000000406217981 */ /* 0x000ea2000c1e9900 */
[----:B------:R-:W-:-:S05]  /*1b20*/  VIADD R27, R27, 0x1 ;  /* 0x000000011b1b7836 */ /* 0x000fca0000000000 */
[----:B-1----:R-:W-:Y:S02]  /*1b30*/  ISETP.NE.AND P0, PT, R27, UR8, PT ;  /* 0x000000081b007c0c */ /* 0x002fe4000bf05270 */
[----:B--2---:R-:W-:-:S13]  /*1b40*/  FSETP.NE.AND P1, PT, |R33|, +INF , PT ;  /* 0x7f8000002100780b */ /* 0x004fda0003f25200 */
[----:B------:R-:W-:Y:S05]  /*1b50*/  @P0 BRA P1, `(.L_x_98) ;  /* 0xfffffffc00e00947 */ /* 0x000fea000083ffff */
[----:B------:R-:W0:Y:S01]  /*1b60*/  LDC R19, c[0x0][0x3a0] ;  /* 0x0000e800ff137b82 */ /* 0x000e220000000800 */
[----:B------:R-:W-:Y:S01]  /*1b70*/  BSSY.RECONVERGENT B0, `(.L_x_100) ;  /* 0x0000033000007945 */ /* 0x000fe20003800200 */
[----:B------:R-:W-:Y:S02]  /*1b80*/  CS2R R22, SRZ ;  /* 0x0000000000167805 */ /* 0x000fe4000001ff00 */
[----:B------:R-:W-:Y:S02]  /*1b90*/  CS2R R28, SRZ ;  /* 0x00000000001c7805 */ /* 0x000fe4000001ff00 */
[----:B------:R-:W-:Y:S02]  /*1ba0*/  CS2R R20, SRZ ;  /* 0x0000000000147805 */ /* 0x000fe4000001ff00 */
[----:B------:R-:W1:Y:S01]  /*1bb0*/  LDC R7, c[0x0][0x3a0] ;  /* 0x0000e800ff077b82 */ /* 0x000e620000000800 */
[----:B0-----:R-:W-:-:S05]  /*1bc0*/  VIADDMNMX R0, R19, 0x1, R26, !PT ;  /* 0x0000000113007846 */ /* 0x001fca000780011a */
[----:B------:R-:W-:-:S05]  /*1bd0*/  IMAD.IADD R6, R0, 0x1, -R19 ;  /* 0x0000000100067824 */ /* 0x000fca00078e0a13 */
[----:B------:R-:W-:-:S13]  /*1be0*/  LOP3.LUT P0, R8, R6, 0x3, RZ, 0xc0, !PT ;  /* 0x0000000306087812 */ /* 0x000fda000780c0ff */
[----:B-1----:R-:W-:Y:S05]  /*1bf0*/  @!P0 BRA `(.L_x_101) ;  /* 0x0000000000a88947 */ /* 0x002fea0003800000 */
[----:B------:R-:W-:Y:S01]  /*1c00*/  IMAD.WIDE.U32 R18, R19, 0x4, R12 ;  /* 0x0000000413127825 */ /* 0x000fe200078e000c */
[----:B------:R-:W-:-:S03]  /*1c10*/  CS2R R22, SRZ ;  /* 0x0000000000167805 */ /* 0x000fc6000001ff00 */
[----:B------:R-:W-:Y:S02]  /*1c20*/  IMAD.MOV.U32 R6, RZ, RZ, R18 ;  /* 0x000000ffff067224 */ /* 0x000fe400078e0012 */
[----:B------:R-:W-:-:S07]  /*1c30*/  IMAD.MOV R8, RZ, RZ, -R8 ;  /* 0x000000ffff087224 */ /* 0x000fce00078e0a08 */
.L_x_104:
[----:B------:R-:W-:-:S05]  /*1c40*/  IMAD.MOV.U32 R18, RZ, RZ, R6 ;  /* 0x000000ffff127224 */ /* 0x000fca00078e0006 */
[----:B------:R-:W2:Y:S01]  /*1c50*/  LDG.E.CONSTANT R10, desc[UR4][R18.64] ;  /* 0x00000004120a7981 */ /* 0x000ea2000c1e9900 */
[----:B------:R-:W-:Y:S01]  /*1c60*/  FSETP.NE.AND P0, PT, |R33|, +INF , PT ;  /* 0x7f8000002100780b */ /* 0x000fe20003f05200 */
[----:B------:R-:W-:-:S12]  /*1c70*/  BSSY.RECONVERGENT B1, `(.L_x_102) ;  /* 0x0000009000017945 */ /* 0x000fd80003800200 */
        /* <DEDUP_REMOVED lines=8> */
.L_x_103:
[----:B------:R-:W-:Y:S05]  /*1d00*/  BSYNC.RECONVERGENT B1 ;  /* 0x0000000000017941 */ /* 0x000fea0003800200 */
.L_x_102:
[--C-:B------:R-:W-:Y:S01]  /*1d10*/  DSETP.MAX.AND P0, P1, RZ, R12.reuse, PT ;  /* 0x0000000cff00722a */ /* 0x100fe2000390f000 */
[--C-:B------:R-:W-:Y:S01]  /*1d20*/  IMAD.MOV.U32 R17, RZ, RZ, R12.reuse ;  /* 0x000000ffff117224 */ /* 0x100fe200078e000c */
[----:B------:R-:W-:Y:S01]  /*1d30*/  DSETP.MAX.AND P2, P3, RZ, -R12, PT ;  /* 0x8000000cff00722a */ /* 0x000fe20003b4f000 */
[----:B------:R-:W-:Y:S02]  /*1d40*/  IMAD.MOV.U32 R25, RZ, RZ, R12 ;  /* 0x000000ffff197224 */ /* 0x000fe400078e000c */
[----:B------:R-:W-:Y:S02]  /*1d50*/  IMAD.MOV.U32 R23, RZ, RZ, R13 ;  /* 0x000000ffff177224 */ /* 0x000fe400078e000d */
[----:B------:R-:W-:Y:S02]  /*1d60*/  IMAD.MOV.U32 R12, RZ, RZ, RZ ;  /* 0x000000ffff0c7224 */ /* 0x000fe400078e00ff */
[----:B------:R-:W-:Y:S02]  /*1d70*/  IMAD.MOV.U32 R16, RZ, RZ, RZ ;  /* 0x000000ffff107224 */ /* 0x000fe400078e00ff */
[----:B------:R-:W-:-:S02]  /*1d80*/  VIADD R8, R8, 0x1 ;  /* 0x0000000108087836 */ /* 0x000fc40000000000 */
[----:B------:R-:W-:Y:S01]  /*1d90*/  IMAD.MOV.U32 R27, RZ, RZ, R13 ;  /* 0x000000ffff1b7224 */ /* 0x000fe200078e000d */
[----:B------:R-:W-:Y:S01]  /*1da0*/  FSEL R13, R12, R23, P0 ;  /* 0x000000170c0d7208 */ /* 0x000fe20000000000 */
[----:B------:R-:W-:Y:S01]  /*1db0*/  VIADD R7, R7, 0x1 ;  /* 0x0000000107077836 */ /* 0x000fe20000000000 */
[----:B------:R-:W-:Y:S02]  /*1dc0*/  SEL R16, R16, R17, P0 ;  /* 0x0000001110107207 */ /* 0x000fe40000000000 */
[----:B------:R-:W-:Y:S02]  /*1dd0*/  ISETP.NE.AND P0, PT, R8, RZ, PT ;  /* 0x000000ff0800720c */ /* 0x000fe40003f05270 */
[C---:B------:R-:W-:Y:S02]  /*1de0*/  FSEL R35, R12.reuse, -R27, P2 ;  /* 0x8000001b0c237208 */ /* 0x040fe40001000000 */
[----:B------:R-:W-:Y:S02]  /*1df0*/  @P1 LOP3.LUT R13, R23, 0x80000, RZ, 0xfc, !PT ;  /* 0x00080000170d1812 */ /* 0x000fe400078efcff */
[----:B------:R-:W-:Y:S01]  /*1e00*/  @P3 LOP3.LUT R35, R27, 0x80000, RZ, 0xfc, !PT ;  /* 0x000800001b233812 */ /* 0x000fe200078efcff */
[----:B------:R0:W1:Y:S01]  /*1e10*/  F2F.F64.F32 R22, R10 ;  /* 0x0000000a00167310 */ /* 0x0000620000201800 */
[----:B------:R-:W-:Y:S01]  /*1e20*/  SEL R12, R12, R25, P2 ;  /* 0x000000190c0c7207 */ /* 0x000fe20001000000 */
[----:B------:R-:W-:Y:S01]  /*1e30*/  IMAD.MOV.U32 R17, RZ, RZ, R13 ;  /* 0x000000ffff117224 */ /* 0x000fe200078e000d */
[----:B------:R-:W-:Y:S01]  /*1e40*/  IADD3 R6, P1, PT, R6, 0x4, RZ ;  /* 0x0000000406067810 */ /* 0x000fe20007f3e0ff */
[----:B------:R-:W-:-:S04]  /*1e50*/  IMAD.MOV.U32 R13, RZ, RZ, R35 ;  /* 0x000000ffff0d7224 */ /* 0x000fc800078e0023 */
[----:B------:R-:W-:Y:S01]  /*1e60*/  DADD R20, R16, R20 ;  /* 0x0000000010147229 */ /* 0x000fe20000000014 */
[----:B------:R-:W-:Y:S01]  /*1e70*/  IMAD.X R19, RZ, RZ, R19, P1 ;  /* 0x000000ffff137224 */ /* 0x000fe200008e0613 */
[----:B------:R-:W-:Y:S01]  /*1e80*/  DADD R28, R12, R28 ;  /* 0x000000000c1c7229 */ /* 0x000fe2000000001c */
[----:B0-----:R-:W-:Y:S10]  /*1e90*/  @P0 BRA `(.L_x_104) ;  /* 0xfffffffc00680947 */ /* 0x001ff4000383ffff */
.L_x_101:
[----:B------:R-:W-:Y:S05]  /*1ea0*/  BSYNC.RECONVERGENT B0 ;  /* 0x0000000000007941 */ /* 0x000fea0003800200 */
.L_x_100:
[----:B------:R-:W0:Y:S01]  /*1eb0*/  LDCU UR8, c[0x0][0x3a0] ;  /* 0x00007400ff0877ac */ /* 0x000e220008000800 */
[----:B------:R-:W-:Y:S01]  /*1ec0*/  BSSY.RECONVERGENT B0, `(.L_x_105) ;  /* 0x000008a000007945 */ /* 0x000fe20003800200 */
[----:B0-----:R-:W-:-:S04]  /*1ed0*/  IADD3 R0, PT, PT, -R0, UR8, RZ ;  /* 0x0000000800007c10 */ /* 0x001fc8000fffe1ff */
[----:B------:R-:W-:-:S13]  /*1ee0*/  ISETP.GT.U32.AND P0, PT, R0, -0x4, PT ;  /* 0xfffffffc0000780c */ /* 0x000fda0003f04070 */
[----:B------:R-:W-:Y:S05]  /*1ef0*/  @P0 BRA `(.L_x_106) ;  /* 0x0000000800180947 */ /* 0x000fea0003800000 */
[----:B------:R-:W0:Y:S02]  /*1f00*/  LDC.64 R12, c[0x0][0x380] ;  /* 0x0000e000ff0c7b82 */ /* 0x000e240000000a00 */
[----:B0-----:R-:W-:-:S03]  /*1f10*/  IMAD.WIDE.U32 R12, R7, 0x4, R12 ;  /* 0x00000004070c7825 */ /* 0x001fc600078e000c */
[----:B------:R-:W-:-:S05]  /*1f20*/  IADD3 R16, P0, PT, R12, 0x8, RZ ;  /* 0x000000080c107810 */ /* 0x000fca0007f1e0ff */
[----:B------:R-:W-:-:S08]  /*1f30*/  IMAD.X R17, RZ, RZ, R13, P0 ;  /* 0x000000ffff117224 */ /* 0x000fd000000e060d */
.L_x_115:
[----:B--2---:R-:W2:Y:S04]  /*1f40*/  LDG.E.CONSTANT R32, desc[UR4][R16.64+-0x8] ;  /* 0xfffff80410207981 */ /* 0x004ea8000c1e9900 */
[----:B------:R0:W5:Y:S04]  /*1f50*/  LDG.E.CONSTANT R0, desc[UR4][R16.64+-0x4] ;  /* 0xfffffc0410007981 */ /* 0x000168000c1e9900 */
[----:B------:R0:W5:Y:S04]  /*1f60*/  LDG.E.CONSTANT R6, desc[UR4][R16.64] ;  /* 0x0000000410067981 */ /* 0x000168000c1e9900 */
[----:B------:R0:W5:Y:S01]  /*1f70*/  LDG.E.CONSTANT R8, desc[UR4][R16.64+0x4] ;  /* 0x0000040410087981 */ /* 0x000162000c1e9900 */
[C---:B------:R-:W-:Y:S01]  /*1f80*/  FSETP.NE.AND P0, PT, |R33|.reuse, +INF , PT ;  /* 0x7f8000002100780b */ /* 0x040fe20003f05200 */
[----:B------:R-:W-:Y:S01]  /*1f90*/  BSSY.RECONVERGENT B1, `(.L_x_107) ;  /* 0x000000b000017945 */ /* 0x000fe20003800200 */
[----:B------:R-:W-:-:S11]  /*1fa0*/  FSETP.NE.AND P1, PT, |R33|, +INF , PT ;  /* 0x7f8000002100780b */ /* 0x000fd60003f25200 */
[----:B--2---:R-:W1:Y:S08]  /*1fb0*/  @P0 F2F.F64.F32 R24, R32 ;  /* 0x0000002000180310 */ /* 0x004e700000201800 */
[----:B------:R0:W2:Y:S01]  /*1fc0*/  @P1 F2F.F64.F32 R18, R32 ;  /* 0x0000002000121310 */ /* 0x0000a20000201800 */
[----:B-1----:R-:W-:Y:S01]  /*1fd0*/  @P0 DADD R24, R24, -R22 ;  /* 0x0000000018180229 */ /* 0x002fe20000000816 */
[----:B0-----:R-:W-:Y:S10]  /*1fe0*/  @P0 BRA `(.L_x_108) ;  /* 0x0000000000140947 */ /* 0x001ff40003800000 */
[----:B------:R-:W-:Y:S01]  /*1ff0*/  DSETP.NE.AND P0, PT, |R22|, +INF , PT ;  /* 0x7ff000001600742a */ /* 0x000fe20003f05200 */
[----:B------:R-:W-:-:S05]  /*2000*/  CS2R R24, SRZ ;  /* 0x0000000000187805 */ /* 0x000fca000001ff00 */
[----:B------:R-:W-:-:S13]  /*2010*/  FSETP.EQU.OR P0, PT, |R32|, +INF , !P0 ;  /* 0x7f8000002000780b */ /* 0x000fda000470a600 */
[----:B------:R-:W0:Y:S02]  /*2020*/  @!P0 F2F.F64.F32 R12, R32 ;  /* 0x00000020000c8310 */ /* 0x000e240000201800 */
[----:B0-----:R-:W-:-:S11]  /*2030*/  @!P0 DADD R24, R12, -R22 ;  /* 0x000000000c188229 */ /* 0x001fd60000000816 */
.L_x_108:
[----:B------:R-:W-:Y:S05]  /*2040*/  BSYNC.RECONVERGENT B1 ;  /* 0x0000000000017941 */ /* 0x000fea0003800200 */
.L_x_107:
[--C-:B------:R-:W-:Y:S01]  /*2050*/  DSETP.MAX.AND P0, P4, RZ, R24.reuse, PT ;  /* 0x00000018ff00722a */ /* 0x100fe20003c0f000 */
[----:B-----5:R-:W2:Y:S01]  /*2060*/  @P1 F2F.F64.F32 R12, R0 ;  /* 0x00000000000c1310 */ /* 0x020ea20000201800 */
[----:B------:R-:W-:Y:S01]  /*2070*/  IMAD.MOV.U32 R27, RZ, RZ, RZ ;  /* 0x000000ffff1b7224 */ /* 0x000fe200078e00ff */
[----:B------:R-:W-:Y:S01]  /*2080*/  BSSY.RECONVERGENT B1, `(.L_x_109) ;  /* 0x0000010000017945 */ /* 0x000fe20003800200 */
[----:B------:R-:W-:Y:S01]  /*2090*/  IMAD.MOV.U32 R10, RZ, RZ, R25 ;  /* 0x000000ffff0a7224 */ /* 0x000fe200078e0019 */
[----:B------:R-:W-:Y:S01]  /*20a0*/  DSETP.MAX.AND P3, P2, RZ, -R24, PT ;  /* 0x80000018ff00722a */ /* 0x000fe20003a6f000 */
[----:B------:R-:W-:-:S03]  /*20b0*/  IMAD.MOV.U32 R23, RZ, RZ, R24 ;  /* 0x000000ffff177224 */ /* 0x000fc600078e0018 */
[----:B------:R-:W-:-:S05]  /*20c0*/  FSEL R27, R27, R10, P0 ;  /* 0x0000000a1b1b7208 */ /* 0x000fca0000000000 */
[----:B------:R-:W-:Y:S01]  /*20d0*/  @P4 LOP3.LUT R27, R10, 0x80000, RZ, 0xfc, !PT ;  /* 0x000800000a1b4812 */ /* 0x000fe200078efcff */
[----:B------:R-:W-:Y:S01]  /*20e0*/  IMAD.MOV.U32 R10, RZ, RZ, RZ ;  /* 0x000000ffff0a7224 */ /* 0x000fe200078e00ff */
[----:B--2---:R-:W-:-:S04]  /*20f0*/  @P1 DADD R18, -R18, R12 ;  /* 0x0000000012121229 */ /* 0x004fc8000000010c */
[----:B------:R-:W-:Y:S01]  /*2100*/  SEL R10, R10, R23, P0 ;  /* 0x000000170a0a7207 */ /* 0x000fe20000000000 */
[----:B------:R-:W-:Y:S06]  /*2110*/  @P1 BRA `(.L_x_110) ;  /* 0x0000000000181947 */ /* 0x000fec0003800000 */
[----:B------:R-:W0:Y:S01]  /*2120*/  F2F.F64.F32 R12, R32 ;  /* 0x00000020000c7310 */ /* 0x000e220000201800 */
[----:B------:R-:W-:Y:S01]  /*2130*/  CS2R R18, SRZ ;  /* 0x0000000000127805 */ /* 0x000fe2000001ff00 */
[----:B0-----:R-:W-:-:S06]  /*2140*/  DSETP.NE.AND P0, PT, |R12|, +INF , PT ;  /* 0x7ff000000c00742a */ /* 0x001fcc0003f05200 */
[----:B------:R-:W-:-:S13]  /*2150*/  FSETP.EQU.OR P0, PT, |R0|, +INF , !P0 ;  /* 0x7f8000000000780b */ /* 0x000fda000470a600 */
[----:B------:R-:W0:Y:S02]  /*2160*/  @!P0 F2F.F64.F32 R22, R0 ;  /* 0x0000000000168310 */ /* 0x000e240000201800 */
[----:B0-----:R-:W-:-:S11]  /*2170*/  @!P0 DADD R18, R22, -R12 ;  /* 0x0000000016128229 */ /* 0x001fd6000000080c */
.L_x_110:
[----:B------:R-:W-:Y:S05]  /*2180*/  BSYNC.RECONVERGENT B1 ;  /* 0x0000000000017941 */ /* 0x000fea0003800200 */
.L_x_109:
[----:B------:R-:W-:Y:S01]  /*2190*/  CS2R R12, SRZ ;  /* 0x00000000000c7805 */ /* 0x000fe2000001ff00 */
[----:B------:R-:W-:Y:S01]  /*21a0*/  IMAD.MOV.U32 R22, RZ, RZ, R25 ;  /* 0x000000ffff167224 */ /* 0x000fe200078e0019 */
[----:B------:R-:W-:Y:S01]  /*21b0*/  DSETP.MAX.AND P0, P4, RZ, R18, PT ;  /* 0x00000012ff00722a */ /* 0x000fe20003c0f000 */
[----:B------:R-:W-:Y:S01]  /*21c0*/  IMAD.MOV.U32 R23, RZ, RZ, R27 ;  /* 0x000000ffff177224 */ /* 0x000fe200078e001b */
[----:B------:R-:W-:Y:S01]  /*21d0*/  @P1 F2F.F64.F32 R34, R6 ;  /* 0x0000000600221310 */ /* 0x000fe20000201800 */
[----:B------:R-:W-:Y:S01]  /*21e0*/  IMAD.MOV.U32 R27, RZ, RZ, R18 ;  /* 0x000000ffff1b7224 */ /* 0x000fe200078e0012 */
[----:B------:R-:W-:Y:S01]  /*21f0*/  FSEL R13, R13, -R22, P3 ;  /* 0x800000160d0d7208 */ /* 0x000fe20001800000 */
[----:B------:R-:W-:Y:S01]  /*2200*/  BSSY.RECONVERGENT B1, `(.L_x_111) ;  /* 0x000001d000017945 */ /* 0x000fe20003800200 */
[----:B------:R-:W-:Y:S01]  /*2210*/  @P2 LOP3.LUT R13, R22, 0x80000, RZ, 0xfc, !PT ;  /* 0x00080000160d2812 */ /* 0x000fe200078efcff */
[----:B------:R-:W-:Y:S01]  /*2220*/  IMAD.MOV.U32 R22, RZ, RZ, R10 ;  /* 0x000000ffff167224 */ /* 0x000fe200078e000a */
[----:B------:R-:W-:-:S02]  /*2230*/  SEL R12, R12, R24, P3 ;  /* 0x000000180c0c7207 */ /* 0x000fc40001800000 */
[----:B------:R-:W-:Y:S01]  /*2240*/  CS2R R24, SRZ ;  /* 0x0000000000187805 */ /* 0x000fe2000001ff00 */
[----:B------:R-:W-:Y:S02]  /*2250*/  IMAD.MOV.U32 R10, RZ, RZ, R19 ;  /* 0x000000ffff0a7224 */ /* 0x000fe400078e0013 */
[----:B------:R-:W-:-:S03]  /*2260*/  DADD R20, R22, R20 ;  /* 0x0000000016147229 */ /* 0x000fc60000000014 */
[----:B------:R-:W-:Y:S01]  /*2270*/  FSEL R25, R25, R10, P0 ;  /* 0x0000000a19197208 */ /* 0x000fe20000000000 */
[----:B------:R-:W0:Y:S01]  /*2280*/  @P1 F2F.F64.F32 R22, R0 ;  /* 0x0000000000161310 */ /* 0x000e220000201800 */
[----:B------:R-:W-:Y:S01]  /*2290*/  SEL R24, R24, R27, P0 ;  /* 0x0000001b18187207 */ /* 0x000fe20000000000 */
[----:B------:R-:W-:Y:S01]  /*22a0*/  DSETP.MAX.AND P0, P2, RZ, -R18, PT ;  /* 0x80000012ff00722a */ /* 0x000fe20003a0f000 */
[----:B------:R-:W-:Y:S01]  /*22b0*/  @P4 LOP3.LUT R25, R10, 0x80000, RZ, 0xfc, !PT ;  /* 0x000800000a194812 */ /* 0x000fe200078efcff */
[----:B------:R-:W-:Y:S01]  /*22c0*/  DADD R12, R12, R28 ;  /* 0x000000000c0c7229 */ /* 0x000fe2000000001c */
[----:B------:R-:W-:Y:S02]  /*22d0*/  IMAD.MOV.U32 R27, RZ, RZ, RZ ;  /* 0x000000ffff1b7224 */ /* 0x000fe400078e00ff */
[----:B------:R-:W-:Y:S02]  /*22e0*/  IMAD.MOV.U32 R29, RZ, RZ, R18 ;  /* 0x000000ffff1d7224 */ /* 0x000fe400078e0012 */
[----:B------:R-:W-:Y:S01]  /*22f0*/  DADD R24, R20, R24 ;  /* 0x0000000014187229 */ /* 0x000fe20000000018 */
[----:B------:R-:W-:Y:S01]  /*2300*/  IMAD.MOV.U32 R10, RZ, RZ, RZ ;  /* 0x000000ffff0a7224 */ /* 0x000fe200078e00ff */
[----:B------:R1:W2:Y:S01]  /*2310*/  @P1 F2F.F64.F32 R20, R6 ;  /* 0x0000000600141310 */ /* 0x0002a20000201800 */
[----:B------:R-:W-:Y:S01]  /*2320*/  FSEL R27, R27, -R19, P0 ;  /* 0x800000131b1b7208 */ /* 0x000fe20000000000 */
[----:B0-----:R-:W-:-:S02]  /*2330*/  @P1 DADD R22, -R22, R34 ;  /* 0x0000000016161229 */ /* 0x001fc40000000122 */
[----:B------:R-:W-:Y:S02]  /*2340*/  SEL R10, R10, R29, P0 ;  /* 0x0000001d0a0a7207 */ /* 0x000fe40000000000 */
[----:B------:R-:W-:Y:S01]  /*2350*/  @P2 LOP3.LUT R27, R19, 0x80000, RZ, 0xfc, !PT ;  /* 0x00080000131b2812 */ /* 0x000fe200078efcff */
[----:B-1----:R-:W-:Y:S06]  /*2360*/  @P1 BRA `(.L_x_112) ;  /* 0x0000000000181947 */ /* 0x002fec0003800000 */
[----:B------:R-:W0:Y:S01]  /*2370*/  F2F.F64.F32 R18, R0 ;  /* 0x0000000000127310 */ /* 0x000e220000201800 */
[----:B------:R-:W-:Y:S01]  /*2380*/  CS2R R22, SRZ ;  /* 0x0000000000167805 */ /* 0x000fe2000001ff00 */
[----:B0-----:R-:W-:-:S06]  /*2390*/  DSETP.NE.AND P0, PT, |R18|, +INF , PT ;  /* 0x7ff000001200742a */ /* 0x001fcc0003f05200 */
[----:B------:R-:W-:-:S13]  /*23a0*/  FSETP.EQU.OR P0, PT, |R6|, +INF , !P0 ;  /* 0x7f8000000600780b */ /* 0x000fda000470a600 */
[----:B------:R-:W0:Y:S02]  /*23b0*/  @!P0 F2F.F64.F32 R28, R6 ;  /* 0x00000006001c8310 */ /* 0x000e240000201800 */
[----:B0-----:R-:W-:-:S11]  /*23c0*/  @!P0 DADD R22, R28, -R18 ;  /* 0x000000001c168229 */ /* 0x001fd60000000812 */
.L_x_112:
[----:B------:R-:W-:Y:S05]  /*23d0*/  BSYNC.RECONVERGENT B1 ;  /* 0x0000000000017941 */ /* 0x000fea0003800200 */
.L_x_111:
[--C-:B------:R-:W-:Y:S01]  /*23e0*/  DSETP.MAX.AND P0, P2, RZ, R22.reuse, PT ;  /* 0x00000016ff00722a */ /* 0x100fe20003a0f000 */
[----:B------:R-:W-:Y:S01]  /*23f0*/  IMAD.MOV.U32 R18, RZ, RZ, R10 ;  /* 0x000000ffff127224 */ /* 0x000fe200078e000a */
[----:B------:R-:W-:Y:S01]  /*2400*/  DSETP.MAX.AND P3, P4, RZ, -R22, PT ;  /* 0x80000016ff00722a */ /* 0x000fe20003c6f000 */
[----:B------:R-:W-:Y:S01]  /*2410*/  IMAD.MOV.U32 R19, RZ, RZ, R27 ;  /* 0x000000ffff137224 */ /* 0x000fe200078e001b */
[----:B------:R-:W-:Y:S01]  /*2420*/  BSSY.RECONVERGENT B1, `(.L_x_113) ;  /* 0x000001a000017945 */ /* 0x000fe20003800200 */
[--C-:B------:R-:W-:Y:S02]  /*2430*/  IMAD.MOV.U32 R27, RZ, RZ, R23.reuse ;  /* 0x000000ffff1b7224 */ /* 0x100fe400078e0017 */
[--C-:B------:R-:W-:Y:S02]  /*2440*/  IMAD.MOV.U32 R35, RZ, RZ, R22.reuse ;  /* 0x000000ffff237224 */ /* 0x100fe400078e0016 */
[----:B------:R-:W-:Y:S01]  /*2450*/  IMAD.MOV.U32 R10, RZ, RZ, R22 ;  /* 0x000000ffff0a7224 */ /* 0x000fe200078e0016 */
[----:B------:R-:W-:Y:S01]  /*2460*/  DADD R18, R12, R18 ;  /* 0x000000000c127229 */ /* 0x000fe20000000012 */
[----:B------:R-:W-:Y:S01]  /*2470*/  IMAD.MOV.U32 R0, RZ, RZ, R23 ;  /* 0x000000ffff007224 */ /* 0x000fe200078e0017 */
[----:B------:R-:W-:Y:S01]  /*2480*/  CS2R R22, SRZ ;  /* 0x0000000000167805 */ /* 0x000fe2000001ff00 */
[----:B------:R-:W2:Y:S01]  /*2490*/  @P1 F2F.F64.F32 R12, R8 ;  /* 0x00000008000c1310 */ /* 0x000ea20000201800 */
[----:B------:R-:W-:-:S04]  /*24a0*/  IMAD.MOV.U32 R28, RZ, RZ, RZ ;  /* 0x000000ffff1c7224 */ /* 0x000fc800078e00ff */
[----:B------:R-:W-:Y:S02]  /*24b0*/  FSEL R29, R22, R27, P0 ;  /* 0x0000001b161d7208 */ /* 0x000fe40000000000 */
[----:B------:R-:W-:Y:S01]  /*24c0*/  @P2 LOP3.LUT R29, R27, 0x80000, RZ, 0xfc, !PT ;  /* 0x000800001b1d2812 */ /* 0x000fe200078efcff */
[----:B------:R-:W-:Y:S01]  /*24d0*/  IMAD.MOV.U32 R27, RZ, RZ, RZ ;  /* 0x000000ffff1b7224 */ /* 0x000fe200078e00ff */
[----:B------:R-:W-:Y:S02]  /*24e0*/  FSEL R23, R23, -R0, P3 ;  /* 0x8000000017177208 */ /* 0x000fe40001800000 */
[----:B------:R-:W-:Y:S02]  /*24f0*/  SEL R28, R28, R35, P0 ;  /* 0x000000231c1c7207 */ /* 0x000fe40000000000 */
[----:B------:R-:W-:Y:S02]  /*2500*/  SEL R22, R27, R10, P3 ;  /* 0x0000000a1b167207 */ /* 0x000fe40001800000 */
[----:B------:R-:W-:Y:S01]  /*2510*/  @P4 LOP3.LUT R23, R0, 0x80000, RZ, 0xfc, !PT ;  /* 0x0008000000174812 */ /* 0x000fe200078efcff */
[----:B--2---:R-:W-:-:S02]  /*2520*/  @P1 DADD R12, -R20, R12 ;  /* 0x00000000140c1229 */ /* 0x004fc4000000010c */
[----:B------:R-:W-:-:S03]  /*2530*/  DADD R24, R24, R28 ;  /* 0x0000000018187229 */ /* 0x000fc6000000001c */
[----:B------:R-:W-:Y:S01]  /*2540*/  DADD R18, R18, R22 ;  /* 0x0000000012127229 */ /* 0x000fe20000000016 */
[----:B------:R-:W-:Y:S10]  /*2550*/  @P1 BRA `(.L_x_114) ;  /* 0x0000000000181947 */ /* 0x000ff40003800000 */
[----:B------:R-:W0:Y:S01]  /*2560*/  F2F.F64.F32 R20, R6 ;  /* 0x0000000600147310 */ /* 0x000e220000201800 */
[----:B------:R-:W-:Y:S01]  /*2570*/  CS2R R12, SRZ ;  /* 0x00000000000c7805 */ /* 0x000fe2000001ff00 */
[----:B0-----:R-:W-:-:S06]  /*2580*/  DSETP.NE.AND P0, PT, |R20|, +INF , PT ;  /* 0x7ff000001400742a */ /* 0x001fcc0003f05200 */
[----:B------:R-:W-:-:S13]  /*2590*/  FSETP.EQU.OR P0, PT, |R8|, +INF , !P0 ;  /* 0x7f8000000800780b */ /* 0x000fda000470a600 */
[----:B------:R-:W0:Y:S02]  /*25a0*/  @!P0 F2F.F64.F32 R22, R8 ;  /* 0x0000000800168310 */ /* 0x000e240000201800 */
[----:B0-----:R-:W-:-:S11]  /*25b0*/  @!P0 DADD R12, R22, -R20 ;  /* 0x00000000160c8229 */ /* 0x001fd60000000814 */
.L_x_114:
[----:B------:R-:W-:Y:S05]  /*25c0*/  BSYNC.RECONVERGENT B1 ;  /* 0x0000000000017941 */ /* 0x000fea0003800200 */
.L_x_113:
[--C-:B------:R-:W-:Y:S01]  /*25d0*/  DSETP.MAX.AND P0, P1, RZ, R12.reuse, PT ;  /* 0x0000000cff00722a */ /* 0x100fe2000390f000 */
[--C-:B------:R-:W-:Y:S01]  /*25e0*/  IMAD.MOV.U32 R23, RZ, RZ, R13.reuse ;  /* 0x000000ffff177224 */ /* 0x100fe200078e000d */
[----:B------:R-:W-:Y:S01]  /*25f0*/  DSETP.MAX.AND P2, P3, RZ, -R12, PT ;  /* 0x8000000cff00722a */ /* 0x000fe20003b4f000 */
[--C-:B------:R-:W-:Y:S02]  /*2600*/  IMAD.MOV.U32 R21, RZ, RZ, R12.reuse ;  /* 0x000000ffff157224 */ /* 0x100fe400078e000c */
[----:B------:R-:W-:Y:S02]  /*2610*/  IMAD.MOV.U32 R0, RZ, RZ, RZ ;  /* 0x000000ffff007224 */ /* 0x000fe400078e00ff */
[----:B------:R-:W-:Y:S02]  /*2620*/  IMAD.MOV.U32 R20, RZ, RZ, RZ ;  /* 0x000000ffff147224 */ /* 0x000fe400078e00ff */
[----:B------:R-:W-:Y:S02]  /*2630*/  VIADD R7, R7, 0x4 ;  /* 0x0000000407077836 */ /* 0x000fe40000000000 */
[----:B------:R-:W-:Y:S01]  /*2640*/  IMAD.MOV.U32 R27, RZ, RZ, R13 ;  /* 0x000000ffff1b7224 */ /* 0x000fe200078e000d */
[----:B------:R-:W-:Y:S01]  /*2650*/  FSEL R13, R0, R23, P0 ;  /* 0x00000017000d7208 */ /* 0x000fe20000000000 */
[----:B------:R-:W-:Y:S01]  /*2660*/  IMAD.MOV.U32 R29, RZ, RZ, R12 ;  /* 0x000000ffff1d7224 */ /* 0x000fe200078e000c */
[----:B------:R-:W-:Y:S01]  /*2670*/  SEL R20, R20, R21, P0 ;  /* 0x0000001514147207 */ /* 0x000fe20000000000 */
[----:B------:R-:W-:Y:S01]  /*2680*/  IMAD.MOV.U32 R28, RZ, RZ, RZ ;  /* 0x000000ffff1c7224 */ /* 0x000fe200078e00ff */
[----:B------:R-:W-:-:S02]  /*2690*/  ISETP.GE.AND P0, PT, R7, R26, PT ;  /* 0x0000001a0700720c */ /* 0x000fc40003f06270 */
[----:B------:R-:W-:Y:S02]  /*26a0*/  FSEL R35, R0, -R27, P2 ;  /* 0x8000001b00237208 */ /* 0x000fe40001000000 */
[----:B------:R-:W-:Y:S02]  /*26b0*/  @P1 LOP3.LUT R13, R23, 0x80000, RZ, 0xfc, !PT ;  /* 0x00080000170d1812 */ /* 0x000fe400078efcff */
[----:B------:R-:W-:Y:S01]  /*26c0*/  @P3 LOP3.LUT R35, R27, 0x80000, RZ, 0xfc, !PT ;  /* 0x000800001b233812 */ /* 0x000fe200078efcff */
[----:B------:R0:W2:Y:S01]  /*26d0*/  F2F.F64.F32 R22, R8 ;  /* 0x0000000800167310 */ /* 0x0000a20000201800 */
[----:B------:R-:W-:Y:S01]  /*26e0*/  SEL R28, R28, R29, P2 ;  /* 0x0000001d1c1c7207 */ /* 0x000fe20001000000 */
[----:B------:R-:W-:Y:S01]  /*26f0*/  IMAD.MOV.U32 R21, RZ, RZ, R13 ;  /* 0x000000ffff157224 */ /* 0x000fe200078e000d */
[----:B------:R-:W-:Y:S01]  /*2700*/  IADD3 R16, P1, PT, R16, 0x10, RZ ;  /* 0x0000001010107810 */ /* 0x000fe20007f3e0ff */
[----:B------:R-:W-:-:S04]  /*2710*/  IMAD.MOV.U32 R29, RZ, RZ, R35 ;  /* 0x000000ffff1d7224 */ /* 0x000fc800078e0023 */
[----:B------:R-:W-:Y:S01]  /*2720*/  DADD R20, R24, R20 ;  /* 0x0000000018147229 */ /* 0x000fe20000000014 */
[----:B------:R-:W-:Y:S01]  /*2730*/  IMAD.X R17, RZ, RZ, R17, P1 ;  /* 0x000000ffff117224 */ /* 0x000fe200008e0611 */
[----:B------:R-:W-:Y:S01]  /*2740*/  DADD R28, R18, R28 ;  /* 0x00000000121c7229 */ /* 0x000fe2000000001c */
[----:B0-----:R-:W-:Y:S10]  /*2750*/  @!P0 BRA `(.L_x_115) ;  /* 0xfffffff400f88947 */ /* 0x001ff4000383ffff */
.L_x_106:
[----:B------:R-:W-:Y:S05]  /*2760*/  BSYNC.RECONVERGENT B0 ;  /* 0x0000000000007941 */ /* 0x000fea0003800200 */
.L_x_105:
[----:B------:R-:W-:Y:S01]  /*2770*/  VIADD R34, R11, 0xffffffff ;  /* 0xffffffff0b227836 */ /* 0x000fe20000000000 */
[----:B------:R-:W-:Y:S01]  /*2780*/  FSETP.GEU.AND P1, PT, |R21|, 6.5827683646048100446e-37, PT ;  /* 0x036000001500780b */ /* 0x000fe20003f2e200 */
[----:B------:R-:W-:Y:S01]  /*2790*/  IMAD.MOV.U32 R6, RZ, RZ, 0x1 ;  /* 0x00000001ff067424 */ /* 0x000fe200078e00ff */
[----:B------:R-:W-:Y:S01]  /*27a0*/  BSSY.RECONVERGENT B0, `(.L_x_116) ;  /* 0x0000014000007945 */ /* 0x000fe20003800200 */
        /* <DEDUP_REMOVED lines=15> */
[----:B------:R-:W-:-:S07]  /*28a0*/  IMAD.MOV.U32 R19, RZ, RZ, R27 ;  /* 0x000000ffff137224 */ /* 0x000fce00078e001b */
[----:B-12---:R-:W-:Y:S05]  /*28b0*/  CALL.REL.NOINC `($__internal_1_$__cuda_sm20_div_rn_f64_full) ;  /* 0x0000001000f87944 */ /* 0x006fea0003c00000 */
[----:B------:R-:W-:Y:S02]  /*28c0*/  IMAD.MOV.U32 R6, RZ, RZ, R20 ;  /* 0x000000ffff067224 */ /* 0x000fe400078e0014 */
[----:B------:R-:W-:-:S07]  /*28d0*/  IMAD.MOV.U32 R7, RZ, RZ, R21 ;  /* 0x000000ffff077224 */ /* 0x000fce00078e0015 */
.L_x_117:
[----:B------:R-:W-:Y:S05]  /*28e0*/  BSYNC.RECONVERGENT B0 ;  /* 0x0000000000007941 */ /* 0x000fea0003800200 */
.L_x_116:
        /* <DEDUP_REMOVED lines=20> */
[----:B-12---:R-:W-:Y:S05]  /*2a30*/  CALL.REL.NOINC `($__internal_1_$__cuda_sm20_div_rn_f64_full) ;  /* 0x0000001000987944 */ /* 0x006fea0003c00000 */
.L_x_119:
[----:B------:R-:W-:Y:S05]  /*2a40*/  BSYNC.RECONVERGENT B0 ;  /* 0x0000000000007941 */ /* 0x000fea0003800200 */
.L_x_118:
[----:B------:R-:W0:Y:S08]  /*2a50*/  LDC R0, c[0x0][0x3a0] ;  /* 0x0000e800ff007b82 */ /* 0x000e300000000800 */
[----:B------:R-:W3:Y:S01]  /*2a60*/  LDC.64 R28, c[0x0][0x380] ;  /* 0x0000e000ff1c7b82 */ /* 0x000ee20000000a00 */
[----:B------:R-:W-:Y:S02]  /*2a70*/  DMUL R12, R6, R14 ;  /* 0x0000000e060c7228 */ /* 0x000fe40000000000 */
[----:B------:R-:W-:Y:S01]  /*2a80*/  DADD R16, -R4, 1 ;  /* 0x3ff0000004107429 */ /* 0x000fe20000000100 */
[----:B------:R-:W-:-:S04]  /*2a90*/  IMAD.MOV.U32 R24, RZ, RZ, RZ ;  /* 0x000000ffff187224 */ /* 0x000fc800078e00ff */
[----:B------:R-:W4:Y:S01]  /*2aa0*/  LDC R26, c[0x0][0x398] ;  /* 0x0000e600ff1a7b82 */ /* 0x000f220000000800 */
[----:B0-----:R-:W-:-:S07]  /*2ab0*/  IMAD.IADD R34, R34, 0x1, R0 ;  /* 0x0000000122227824 */ /* 0x001fce00078e0200 */
[----:B-12---:R-:W0:Y:S01]  /*2ac0*/  LDC.64 R22, c[0x0][0x3a8] ;  /* 0x0000ea00ff167b82 */ /* 0x006e220000000a00 */
[----:B------:R-:W-:-:S04]  /*2ad0*/  VIADD R10, R34, 0xffffffff ;  /* 0xffffffff220a7836 */ /* 0x000fc80000000000 */
[----:B---3--:R-:W-:-:S05]  /*2ae0*/  IMAD.WIDE.U32 R28, R10, 0x4, R28 ;  /* 0x000000040a1c7825 */ /* 0x008fca00078e001c */
[----:B------:R-:W2:Y:S01]  /*2af0*/  LDG.E.CONSTANT R8, desc[UR4][R28.64] ;  /* 0x000000041c087981 */ /* 0x000ea2000c1e9900 */
[----:B------:R-:W-:Y:S01]  /*2b00*/  DFMA R12, R30, R20, -R12 ;  /* 0x000000141e0c722b */ /* 0x000fe2000000080c */
[----:B----4-:R-:W-:-:S07]  /*2b10*/  ISETP.GE.AND P2, PT, R34, R26, PT ;  /* 0x0000001a2200720c */ /* 0x010fce0003f46270 */
[----:B------:R-:W-:Y:S01]  /*2b20*/  DSETP.GE.AND P0, PT, R12, RZ, PT ;  /* 0x000000ff0c00722a */ /* 0x000fe20003f06000 */
[----:B0-----:R-:W-:-:S05]  /*2b30*/  IMAD.WIDE R22, R9, 0x4, R22 ;  /* 0x0000000409167825 */ /* 0x001fca00078e0216 */
[----:B------:R-:W-:Y:S01]  /*2b40*/  FSEL R25, RZ, 1.875, !P0 ;  /* 0x3ff00000ff197808 */ /* 0x000fe20004000000 */
[----:B------:R-:W-:-:S05]  /*2b50*/  IMAD.WIDE.U32 R22, R10, 0x4, R22 ;  /* 0x000000040a167825 */ /* 0x000fca00078e0016 */
[----:B------:R-:W-:Y:S01]  /*2b60*/  DFMA R24, R16, R24, R4 ;  /* 0x000000181018722b */ /* 0x000fe20000000004 */
[----:B--2---:R-:W0:Y:S07]  /*2b70*/  F2F.F64.F32 R18, R8 ;  /* 0x0000000800127310 */ /* 0x004e2e0000201800 */
[----:B0-----:R-:W-:-:S06]  /*2b80*/  DFMA R18, R12, R24, R18 ;  /* 0x000000180c12722b */ /* 0x001fcc0000000012 */
[----:B------:R-:W0:Y:S02]  /*2b90*/  F2F.F32.F64 R13, R18 ;  /* 0x00000012000d7310 */ /* 0x000e240000301000 */
[----:B------:R-:W-:-:S14]  /*2ba0*/  DSETP.NE.AND P1, PT, |R18|, +INF , PT ;  /* 0x7ff000001200742a */ /* 0x000fdc0003f25200 */
[----:B0-----:R-:W-:-:S05]  /*2bb0*/  @!P1 FSEL R13, R13, RZ, P0 ;  /* 0x000000ff0d0d9208 */ /* 0x001fca0000000000 */
[----:B------:R0:W-:Y:S01]  /*2bc0*/  STG.E desc[UR4][R22.64], R13 ;  /* 0x0000000d16007986 */ /* 0x0001e2000c101904 */
[----:B------:R-:W-:Y:S05]  /*2bd0*/  @P2 EXIT ;  /* 0x000000000000294d */ /* 0x000fea0003800000 */
[----:B------:R-:W-:Y:S01]  /*2be0*/  IMAD.IADD R11, R11, 0x1, R0 ;  /* 0x000000010b0b7824 */ /* 0x000fe200078e0200 */
[----:B------:R-:W-:Y:S01]  /*2bf0*/  BSSY.RECONVERGENT B0, `(.L_x_120) ;  /* 0x000004a000007945 */ /* 0x000fe20003800200 */
[----:B------:R-:W-:-:S03]  /*2c00*/  IMAD.MOV.U32 R0, RZ, RZ, R8 ;  /* 0x000000ffff007224 */ /* 0x000fc600078e0008 */
[----:B------:R-:W-:-:S04]  /*2c10*/  IADD3 R26, PT, PT, -R11, 0x1, R26 ;  /* 0x000000010b1a7810 */ /* 0x000fc80007ffe11a */
[----:B------:R-:W-:-:S13]  /*2c20*/  LOP3.LUT P0, R26, R26, 0x3, RZ, 0xc0, !PT ;  /* 0x000000031a1a7812 */ /* 0x000fda000780c0ff */
[----:B------:R-:W-:Y:S05]  /*2c30*/  @!P0 BRA `(.L_x_121) ;  /* 0x0000000400148947 */ /* 0x000fea0003800000 */
[----:B------:R-:W1:Y:S01]  /*2c40*/  LDCU.64 UR8, c[0x0][0x380] ;  /* 0x00007000ff0877ac */ /* 0x000e620008000a00 */
[----:B0-----:R-:W-:Y:S01]  /*2c50*/  IMAD.WIDE.U32 R12, R34, 0x4, RZ ;  /* 0x00000004220c7825 */ /* 0x001fe200078e00ff */
[----:B------:R-:W0:Y:S03]  /*2c60*/  LDCU.64 UR10, c[0x0][0x3a8] ;  /* 0x00007500ff0a77ac */ /* 0x000e260008000a00 */
[----:B------:R-:W-:Y:S02]  /*2c70*/  IMAD.MOV R8, RZ, RZ, -R26 ;  /* 0x000000ffff087224 */ /* 0x000fe400078e0a1a */
[----:B------:R-:W-:-:S04]  /*2c80*/  IMAD.WIDE R18, R9, 0x4, R12 ;  /* 0x0000000409127825 */ /* 0x000fc800078e020c */
[----:B------:R-:W-:Y:S01]  /*2c90*/  IMAD.MOV.U32 R26, RZ, RZ, R11 ;  /* 0x000000ffff1a7224 */ /* 0x000fe200078e000b */
[----:B-1----:R-:W-:Y:S02]  /*2ca0*/  IADD3 R12, P1, PT, R12, UR8, RZ ;  /* 0x000000080c0c7c10 */ /* 0x002fe4000ff3e0ff */
[----:B0-----:R-:W-:Y:S02]  /*2cb0*/  IADD3 R10, P0, PT, R18, UR10, RZ ;  /* 0x0000000a120a7c10 */ /* 0x001fe4000ff1e0ff */
[----:B------:R-:W-:Y:S02]  /*2cc0*/  IADD3.X R13, PT, PT, R13, UR9, RZ, P1, !PT ;  /* 0x000000090d0d7c10 */ /* 0x000fe40008ffe4ff */
[----:B------:R-:W-:-:S09]  /*2cd0*/  IADD3.X R27, PT, PT, R19, UR11, RZ, P0, !PT ;  /* 0x0000000b131b7c10 */ /* 0x000fd200087fe4ff */
.L_x_124:
[----:B------:R-:W-:Y:S02]  /*2ce0*/  IMAD.MOV.U32 R22, RZ, RZ, R0 ;  /* 0x000000ffff167224 */ /* 0x000fe400078e0000 */
[----:B------:R-:W2:Y:S01]  /*2cf0*/  LDG.E.CONSTANT R0, desc[UR4][R12.64] ;  /* 0x000000040c007981 */ /* 0x000ea2000c1e9900 */
[----:B------:R-:W-:Y:S01]  /*2d00*/  FSETP.NE.AND P0, PT, |R33|, +INF , PT ;  /* 0x7f8000002100780b */ /* 0x000fe20003f05200 */
[----:B------:R-:W-:-:S12]  /*2d10*/  BSSY.RECONVERGENT B1, `(.L_x_122) ;  /* 0x000000b000017945 */ /* 0x000fd80003800200 */
[----:B-1----:R-:W-:Y:S08]  /*2d20*/  @P0 F2F.F64.F32 R24, R22 ;  /* 0x0000001600180310 */ /* 0x002ff00000201800 */
[----:B--2---:R-:W0:Y:S02]  /*2d30*/  @P0 F2F.F64.F32 R18, R0 ;  /* 0x0000000000120310 */ /* 0x004e240000201800 */
[----:B0-----:R-:W-:Y:S01]  /*2d40*/  @P0 DADD R24, R18, -R24 ;  /* 0x0000000012180229 */ /* 0x001fe20000000818 */
[----:B------:R-:W-:Y:S10]  /*2d50*/  @P0 BRA `(.L_x_123) ;  /* 0x0000000000180947 */ /* 0x000ff40003800000 */
[----:B------:R-:W0:Y:S01]  /*2d60*/  F2F.F64.F32 R22, R22 ;  /* 0x0000001600167310 */ /* 0x000e220000201800 */
[----:B------:R-:W-:Y:S01]  /*2d70*/  CS2R R24, SRZ ;  /* 0x0000000000187805 */ /* 0x000fe2000001ff00 */
[----:B0-----:R-:W-:-:S06]  /*2d80*/  DSETP.NE.AND P0, PT, |R22|, +INF , PT ;  /* 0x7ff000001600742a */ /* 0x001fcc0003f05200 */
[----:B------:R-:W-:-:S13]  /*2d90*/  FSETP.EQU.OR P0, PT, |R0|, +INF , !P0 ;  /* 0x7f8000000000780b */ /* 0x000fda000470a600 */
[----:B------:R-:W0:Y:S02]  /*2da0*/  @!P0 F2F.F64.F32 R18, R0 ;  /* 0x0000000000128310 */ /* 0x000e240000201800 */
[----:B0-----:R-:W-:-:S11]  /*2db0*/  @!P0 DADD R24, R18, -R22 ;  /* 0x0000000012188229 */ /* 0x001fd60000000816 */
.L_x_123:
[----:B------:R-:W-:Y:S05]  /*2dc0*/  BSYNC.RECONVERGENT B1 ;  /* 0x0000000000017941 */ /* 0x000fea0003800200 */
.L_x_122:
[--C-:B------:R-:W-:Y:S01]  /*2dd0*/  DSETP.MAX.AND P0, P1, RZ, R24.reuse, PT ;  /* 0x00000018ff00722a */ /* 0x100fe2000390f000 */
[----:B------:R-:W-:Y:S01]  /*2de0*/  CS2R R18, SRZ ;  /* 0x0000000000127805 */ /* 0x000fe2000001ff00 */
[----:B------:R-:W-:Y:S01]  /*2df0*/  DSETP.MAX.AND P2, P3, RZ, -R24, PT ;  /* 0x80000018ff00722a */ /* 0x000fe20003b4f000 */
[--C-:B------:R-:W-:Y:S02]  /*2e00*/  IMAD.MOV.U32 R22, RZ, RZ, R25.reuse ;  /* 0x000000ffff167224 */ /* 0x100fe400078e0019 */
[--C-:B------:R-:W-:Y:S02]  /*2e10*/  IMAD.MOV.U32 R29, RZ, RZ, R24.reuse ;  /* 0x000000ffff1d7224 */ /* 0x100fe400078e0018 */
[----:B------:R-:W-:Y:S01]  /*2e20*/  IMAD.MOV.U32 R35, RZ, RZ, R24 ;  /* 0x000000ffff237224 */ /* 0x000fe200078e0018 */
[----:B------:R-:W-:Y:S01]  /*2e30*/  FSEL R19, R19, R22, P0 ;  /* 0x0000001613137208 */ /* 0x000fe20000000000 */
[----:B------:R-:W-:Y:S01]  /*2e40*/  IMAD.MOV.U32 R23, RZ, RZ, R25 ;  /* 0x000000ffff177224 */ /* 0x000fe200078e0019 */
[----:B------:R-:W-:Y:S01]  /*2e50*/  SEL R18, R18, R29, P0 ;  /* 0x0000001d12127207 */ /* 0x000fe20000000000 */
[----:B------:R-:W-:-:S02]  /*2e60*/  IMAD.MOV.U32 R24, RZ, RZ, RZ ;  /* 0x000000ffff187224 */ /* 0x000fc400078e00ff */
[----:B------:R-:W-:Y:S01]  /*2e70*/  VIADD R8, R8, 0x1 ;  /* 0x0000000108087836 */ /* 0x000fe20000000000 */
[----:B------:R-:W-:Y:S01]  /*2e80*/  @P1 LOP3.LUT R19, R22, 0x80000, RZ, 0xfc, !PT ;  /* 0x0008000016131812 */ /* 0x000fe200078efcff */
[----:B------:R-:W-:Y:S01]  /*2e90*/  IMAD.MOV.U32 R22, RZ, RZ, RZ ;  /* 0x000000ffff167224 */ /* 0x000fe200078e00ff */
[----:B------:R-:W-:Y:S01]  /*2ea0*/  FSEL R29, R24, -R23, P2 ;  /* 0x80000017181d7208 */ /* 0x000fe20001000000 */
[C---:B------:R-:W-:Y:S01]  /*2eb0*/  DADD R24, -R2.reuse, 1 ;  /* 0x3ff0000002187429 */ /* 0x040fe20000000100 */
[----:B------:R-:W-:Y:S01]  /*2ec0*/  @P3 LOP3.LUT R29, R23, 0x80000, RZ, 0xfc, !PT ;  /* 0x00080000171d3812 */ /* 0x000fe200078efcff */
[----:B------:R-:W-:Y:S01]  /*2ed0*/  IMAD.MOV.U32 R34, RZ, RZ, R26 ;  /* 0x000000ffff227224 */ /* 0x000fe200078e001a */
[----:B------:R-:W-:Y:S01]  /*2ee0*/  DMUL R18, R2, R18 ;  /* 0x0000001202127228 */ /* 0x000fe20000000000 */
[----:B------:R-:W-:Y:S02]  /*2ef0*/  SEL R22, R22, R35, P2 ;  /* 0x0000002316167207 */ /* 0x000fe40001000000 */
[----:B------:R-:W-:Y:S01]  /*2f00*/  IMAD.MOV.U32 R23, RZ, RZ, R29 ;  /* 0x000000ffff177224 */ /* 0x000fe200078e001d */
[----:B------:R-:W-:Y:S01]  /*2f10*/  IADD3 R12, P2, PT, R12, 0x4, RZ ;  /* 0x000000040c0c7810 */ /* 0x000fe20007f5e0ff */
[----:B------:R-:W-:-:S03]  /*2f20*/  VIADD R26, R34, 0x1 ;  /* 0x00000001221a7836 */ /* 0x000fc60000000000 */
[----:B------:R-:W-:Y:S01]  /*2f30*/  DFMA R6, R24, R6, R18 ;  /* 0x000000061806722b */ /* 0x000fe20000000012 */
[----:B------:R-:W-:Y:S01]  /*2f40*/  IMAD.X R13, RZ, RZ, R13, P2 ;  /* 0x000000ffff0d7224 */ /* 0x000fe200010e060d */
[----:B------:R-:W-:-:S06]  /*2f50*/  DMUL R22, R2, R22 ;  /* 0x0000001602167228 */ /* 0x000fcc0000000000 */
[----:B------:R-:W-:Y:S02]  /*2f60*/  DMUL R18, R6, R14 ;  /* 0x0000000e06127228 */ /* 0x000fe40000000000 */
[----:B------:R-:W-:Y:S02]  /*2f70*/  DFMA R20, R24, R20, R22 ;  /* 0x000000141814722b */ /* 0x000fe40000000016 */
[----:B------:R-:W0:Y:S01]  /*2f80*/  F2F.F64.F32 R22, R0 ;  /* 0x0000000000167310 */ /* 0x000e220000201800 */
[----:B------:R-:W-:-:S05]  /*2f90*/  IMAD.MOV.U32 R24, RZ, RZ, RZ ;  /* 0x000000ffff187224 */ /* 0x000fca00078e00ff */
[----:B------:R-:W-:-:S08]  /*2fa0*/  DFMA R18, R30, R20, -R18 ;  /* 0x000000141e12722b */ /* 0x000fd00000000812 */
[----:B------:R-:W-:-:S06]  /*2fb0*/  DSETP.GE.AND P0, PT, R18, RZ, PT ;  /* 0x000000ff1200722a */ /* 0x000fcc0003f06000 */
[----:B------:R-:W-:-:S06]  /*2fc0*/  FSEL R25, RZ, 1.875, !P0 ;  /* 0x3ff00000ff197808 */ /* 0x000fcc0004000000 */
[----:B------:R-:W-:-:S08]  /*2fd0*/  DFMA R24, R16, R24, R4 ;  /* 0x000000181018722b */ /* 0x000fd00000000004 */
[----:B0-----:R-:W-:Y:S01]  /*2fe0*/  DFMA R22, R18, R24, R22 ;  /* 0x000000181216722b */ /* 0x001fe20000000016 */
[----:B------:R-:W-:Y:S02]  /*2ff0*/  IMAD.MOV.U32 R18, RZ, RZ, R10 ;  /* 0x000000ffff127224 */ /* 0x000fe400078e000a */
[----:B------:R-:W-:-:S03]  /*3000*/  IMAD.MOV.U32 R19, RZ, RZ, R27 ;  /* 0x000000ffff137224 */ /* 0x000fc600078e001b */
[----:B------:R-:W0:Y:S02]  /*3010*/  F2F.F32.F64 R25, R22 ;  /* 0x0000001600197310 */ /* 0x000e240000301000 */
[----:B------:R-:W-:-:S14]  /*3020*/  DSETP.NE.AND P1, PT, |R22|, +INF , PT ;  /* 0x7ff000001600742a */ /* 0x000fdc0003f25200 */
[----:B0-----:R-:W-:Y:S02]  /*3030*/  @!P1 FSEL R25, R25, RZ, P0 ;  /* 0x000000ff19199208 */ /* 0x001fe40000000000 */
[----:B------:R-:W-:Y:S02]  /*3040*/  ISETP.NE.AND P0, PT, R8, RZ, PT ;  /* 0x000000ff0800720c */ /* 0x000fe40003f05270 */
[----:B------:R-:W-:Y:S01]  /*3050*/  IADD3 R10, P1, PT, R10, 0x4, RZ ;  /* 0x000000040a0a7810 */ /* 0x000fe20007f3e0ff */
[----:B------:R1:W-:Y:S04]  /*3060*/  STG.E desc[UR4][R18.64], R25 ;  /* 0x0000001912007986 */ /* 0x0003e8000c101904 */
[----:B------:R-:W-:-:S06]  /*3070*/  IMAD.X R27, RZ, RZ, R27, P1 ;  /* 0x000000ffff1b7224 */ /* 0x000fcc00008e061b */
[----:B------:R-:W-:Y:S05]  /*3080*/  @P0 BRA `(.L_x_124) ;  /* 0xfffffffc00140947 */ /* 0x000fea000383ffff */
.L_x_121:
[----:B------:R-:W-:Y:S05]  /*3090*/  BSYNC.RECONVERGENT B0 ;  /* 0x0000000000007941 */ /* 0x000fea0003800200 */
.L_x_120:
[----:B------:R-:W2:Y:S02]  /*30a0*/  LDC R12, c[0x0][0x398] ;  /* 0x0000e600ff0c7b82 */ /* 0x000ea40000000800 */
[----:B--2---:R-:W-:-:S05]  /*30b0*/  IMAD.IADD R11, R12, 0x1, -R11 ;  /* 0x000000010c0b7824 */ /* 0x004fca00078e0a0b */
[----:B------:R-:W-:-:S13]  /*30c0*/  ISETP.GE.U32.AND P0, PT, R11, 0x3, PT ;  /* 0x000000030b00780c */ /* 0x000fda0003f06070 */
[----:B------:R-:W-:Y:S05]  /*30d0*/  @!P0 EXIT ;  /* 0x000000000000894d */ /* 0x000fea0003800000 */
[----:B------:R-:W2:Y:S01]  /*30e0*/  LDCU.64 UR8, c[0x0][0x380] ;  /* 0x00007000ff0877ac */ /* 0x000ea20008000a00 */
[----:B------:R-:W-:Y:S01]  /*30f0*/  IMAD.WIDE.U32 R10, R34, 0x4, RZ ;  /* 0x00000004220a7825 */ /* 0x000fe200078e00ff */
[----:B------:R-:W3:Y:S03]  /*3100*/  LDCU.64 UR10, c[0x0][0x3a8] ;  /* 0x00007500ff0a77ac */ /* 0x000ee60008000a00 */
[----:B------:R-:W-:Y:S01]  /*3110*/  IMAD.WIDE R8, R9, 0x4, R10 ;  /* 0x0000000409087825 */ /* 0x000fe200078e020a */
[----:B--2---:R-:W-:Y:S02]  /*3120*/  IADD3 R10, P0, PT, R10, UR8, RZ ;  /* 0x000000080a0a7c10 */ /* 0x004fe4000ff1e0ff */
[----:B---3--:R-:W-:Y:S01]  /*3130*/  IADD3 R32, P2, PT, R8, UR10, RZ ;  /* 0x0000000a08207c10 */ /* 0x008fe2000ff5e0ff */
[----:B------:R-:W-:Y:S01]  /*3140*/  IMAD.IADD R8, R34, 0x1, -R12 ;  /* 0x0000000122087824 */ /* 0x000fe200078e0a0c */
[----:B------:R-:W-:-:S02]  /*3150*/  IADD3 R10, P1, PT, R10, 0x8, RZ ;  /* 0x000000080a0a7810 */ /* 0x000fc40007f3e0ff */
[----:B------:R-:W-:Y:S02]  /*3160*/  IADD3 R32, P3, PT, R32, 0x8, RZ ;  /* 0x0000000820207810 */ /* 0x000fe40007f7e0ff */
[----:B------:R-:W-:Y:S02]  /*3170*/  IADD3.X R11, PT, PT, RZ, UR9, R11, P1, P0 ;  /* 0x00000009ff0b7c10 */ /* 0x000fe40008fe040b */
[----:B------:R-:W-:-:S09]  /*3180*/  IADD3.X R9, PT, PT, RZ, UR11, R9, P3, P2 ;  /* 0x0000000bff097c10 */ /* 0x000fd20009fe4409 */
.L_x_129:
[----:B-1----:R-:W2:Y:S01]  /*3190*/  LDG.E.CONSTANT R19, desc[UR4][R10.64+-0x8] ;  /* 0xfffff8040a137981 */ /* 0x002ea2000c1e9900 */
[----:B------:R1:W-:Y:S03]  /*31a0*/  F2F.F64.F32 R16, R0 ;  /* 0x0000000000107310 */ /* 0x0003e60000201800 */
[----:B------:R3:W5:Y:S04]  /*31b0*/  LDG.E.CONSTANT R18, desc[UR4][R10.64+-0x4] ;  /* 0xfffffc040a127981 */ /* 0x000768000c1e9900 */
[----:B0-----:R3:W5:Y:S04]  /*31c0*/  LDG.E.CONSTANT R22, desc[UR4][R10.64] ;  /* 0x000000040a167981 */ /* 0x001768000c1e9900 */
[----:B-1----:R3:W5:Y:S01]  /*31d0*/  LDG.E.CONSTANT R0, desc[UR4][R10.64+0x4] ;  /* 0x000004040a007981 */ /* 0x002762000c1e9900 */
[----:B------:R-:W-:-:S13]  /*31e0*/  FSETP.NE.AND P0, PT, |R33|, +INF , PT ;  /* 0x7f8000002100780b */ /* 0x000fda0003f05200 */
[----:B--2---:R-:W0:Y:S02]  /*31f0*/  @P0 F2F.F64.F32 R12, R19 ;  /* 0x00000013000c0310 */ /* 0x004e240000201800 */
[----:B0-----:R-:W-:Y:S01]  /*3200*/  @P0 DADD R12, -R16, R12 ;  /* 0x00000000100c0229 */ /* 0x001fe2000000010c */
[----:B---3--:R-:W-:Y:S10]  /*3210*/  @P0 BRA `(.L_x_125) ;  /* 0x0000000000140947 */ /* 0x008ff40003800000 */
[----:B------:R-:W-:Y:S01]  /*3220*/  DSETP.NE.AND P0, PT, |R16|, +INF , PT ;  /* 0x7ff000001000742a */ /* 0x000fe20003f05200 */
[----:B------:R-:W-:-:S05]  /*3230*/  CS2R R12, SRZ ;  /* 0x00000000000c7805 */ /* 0x000fca000001ff00 */
[----:B------:R-:W-:-:S13]  /*3240*/  FSETP.EQU.OR P0, PT, |R19|, +INF , !P0 ;  /* 0x7f8000001300780b */ /* 0x000fda000470a600 */
[----:B------:R-:W0:Y:S02]  /*3250*/  @!P0 F2F.F64.F32 R24, R19 ;  /* 0x0000001300188310 */ /* 0x000e240000201800 */
[----:B0-----:R-:W-:-:S11]  /*3260*/  @!P0 DADD R12, -R16, R24 ;  /* 0x00000000100c8229 */ /* 0x001fd60000000118 */
.L_x_125:
        /* <DEDUP_REMOVED lines=10> */
[----:B------:R-:W-:Y:S01]  /*3310*/  IMAD.MOV.U32 R36, RZ, RZ, RZ ;  /* 0x000000ffff247224 */ /* 0x000fe200078e00ff */
[----:B------:R-:W-:Y:S01]  /*3320*/  @P1 LOP3.LUT R27, R16, 0x80000, RZ, 0xfc, !PT ;  /* 0x00080000101b1812 */ /* 0x000fe200078efcff */
[----:B------:R-:W-:Y:S01]  /*3330*/  IMAD.MOV.U32 R16, RZ, RZ, RZ ;  /* 0x000000ffff107224 */ /* 0x000fe200078e00ff */
[----:B------:R-:W-:Y:S01]  /*3340*/  FSEL R23, R12, -R17, P2 ;  /* 0x800000110c177208 */ /* 0x000fe20001000000 */
[C---:B------:R-:W-:Y:S01]  /*3350*/  DADD R12, -R2.reuse, 1 ;  /* 0x3ff00000020c7429 */ /* 0x040fe20000000100 */
[----:B------:R-:W-:Y:S02]  /*3360*/  @P3 LOP3.LUT R23, R17, 0x80000, RZ, 0xfc, !PT ;  /* 0x0008000011173812 */ /* 0x000fe400078efcff */
[----:B------:R-:W-:Y:S01]  /*3370*/  DMUL R26, R2, R26 ;  /* 0x0000001a021a7228 */ /* 0x000fe20000000000 */
[----:B------:R-:W-:Y:S02]  /*3380*/  SEL R16, R16, R25, P2 ;  /* 0x0000001910107207 */ /* 0x000fe40001000000 */
[----:B------:R-:W-:Y:S01]  /*3390*/  IMAD.MOV.U32 R17, RZ, RZ, R23 ;  /* 0x000000ffff117224 */ /* 0x000fe200078e0017 */
[----:B------:R-:W-:-:S04]  /*33a0*/  FSETP.NE.AND P3, PT, |R33|, +INF , PT ;  /* 0x7f8000002100780b */ /* 0x000fc80003f65200 */
[----:B------:R-:W-:Y:S02]  /*33b0*/  DFMA R26, R12, R6, R26 ;  /* 0x000000060c1a722b */ /* 0x000fe4000000001a */
[----:B------:R-:W-:Y:S02]  /*33c0*/  DMUL R16, R2, R16 ;  /* 0x0000001002107228 */ /* 0x000fe40000000000 */
[----:B------:R-:W-:-:S04]  /*33d0*/  DADD R6, -R4, 1 ;  /* 0x3ff0000004067429 */ /* 0x000fc80000000100 */
[----:B------:R-:W-:Y:S01]  /*33e0*/  DMUL R24, R26, R14 ;  /* 0x0000000e1a187228 */ /* 0x000fe20000000000 */
[----:B-----5:R-:W-:Y:S01]  /*33f0*/  @P3 F2F.F64.F32 R28, R18 ;  /* 0x00000012001c3310 */ /* 0x020fe20000201800 */
[----:B------:R-:W-:-:S07]  /*3400*/  DFMA R20, R12, R20, R16 ;  /* 0x000000140c14722b */ /* 0x000fce0000000010 */
[----:B------:R-:W0:Y:S01]  /*3410*/  F2F.F64.F32 R16, R19 ;  /* 0x0000001300107310 */ /* 0x000e220000201800 */
[----:B------:R-:W-:-:S08]  /*3420*/  DFMA R24, R30, R20, -R24 ;  /* 0x000000141e18722b */ /* 0x000fd00000000818 */
[----:B------:R-:W-:-:S06]  /*3430*/  DSETP.GE.AND P1, PT, R24, RZ, PT ;  /* 0x000000ff1800722a */ /* 0x000fcc0003f26000 */
[----:B------:R-:W-:Y:S01]  /*3440*/  FSEL R37, RZ, 1.875, !P1 ;  /* 0x3ff00000ff257808 */ /* 0x000fe20004800000 */
[----:B0-----:R-:W-:-:S05]  /*3450*/  @P3 DADD R28, -R16, R28 ;  /* 0x00000000101c3229 */ /* 0x001fca000000011c */
        /* <DEDUP_REMOVED lines=8> */
.L_x_126:
[--C-:B------:R-:W-:Y:S01]  /*34e0*/  DSETP.MAX.AND P0, P2, RZ, R28.reuse, PT ;  /* 0x0000001cff00722a */ /* 0x100fe20003a0f000 */
[----:B------:R-:W-:Y:S01]  /*34f0*/  CS2R R24, SRZ ;  /* 0x0000000000187805 */ /* 0x000fe2000001ff00 */
[----:B------:R-:W-:Y:S01]  /*3500*/  DSETP.MAX.AND P4, P5, RZ, -R28, PT ;  /* 0x8000001cff00722a */ /* 0x000fe20003d8f000 */
[----:B------:R-:W-:Y:S01]  /*3510*/  IMAD.MOV.U32 R17, RZ, RZ, R28 ;  /* 0x000000ffff117224 */ /* 0x000fe200078e001c */
[----:B------:R-:W-:Y:S01]  /*3520*/  F2F.F64.F32 R18, R18 ;  /* 0x0000001200127310 */ /* 0x000fe20000201800 */
[----:B------:R-:W-:-:S03]  /*3530*/  IMAD.MOV.U32 R16, RZ, RZ, R29 ;  /* 0x000000ffff107224 */ /* 0x000fc600078e001d */
[----:B------:R-:W-:Y:S01]  /*3540*/  SEL R24, R24, R17, P0 ;  /* 0x0000001118187207 */ /* 0x000fe20000000000 */
[----:B------:R-:W-:Y:S01]  /*3550*/  IMAD.MOV.U32 R17, RZ, RZ, RZ ;  /* 0x000000ffff117224 */ /* 0x000fe200078e00ff */
[----:B------:R-:W-:-:S04]  /*3560*/  FSEL R25, R25, R16, P0 ;  /* 0x0000001019197208 */ /* 0x000fc80000000000 */
[C---:B------:R-:W-:Y:S02]  /*3570*/  @P2 LOP3.LUT R25, R16.reuse, 0x80000, RZ, 0xfc, !PT ;  /* 0x0008000010192812 */ /* 0x040fe400078efcff */
[----:B------:R-:W-:Y:S02]  /*3580*/  FSEL R17, R17, -R16, P4 ;  /* 0x8000001011117208 */ /* 0x000fe40002000000 */
[----:B------:R-:W-:Y:S01]  /*3590*/  @P5 LOP3.LUT R17, R16, 0x80000, RZ, 0xfc, !PT ;  /* 0x0008000010115812 */ /* 0x000fe200078efcff */
[----:B------:R-:W-:Y:S01]  /*35a0*/  IMAD.MOV.U32 R16, RZ, RZ, RZ ;  /* 0x000000ffff107224 */ /* 0x000fe200078e00ff */
[----:B------:R-:W-:-:S04]  /*35b0*/  DMUL R24, R2, R24 ;  /* 0x0000001802187228 */ /* 0x000fc80000000000 */
[----:B------:R-:W-:Y:S02]  /*35c0*/  SEL R16, R16, R28, P4 ;  /* 0x0000001c10107207 */ /* 0x000fe40002000000 */
[----:B------:R-:W0:Y:S02]  /*35d0*/  @P3 F2F.F64.F32 R28, R22 ;  /* 0x00000016001c3310 */ /* 0x000e240000201800 */
[----:B------:R-:W-:Y:S02]  /*35e0*/  DFMA R26, R12, R26, R24 ;  /* 0x0000001a0c1a722b */ /* 0x000fe40000000018 */
[----:B------:R-:W-:-:S06]  /*35f0*/  DMUL R16, R2, R16 ;  /* 0x0000001002107228 */ /* 0x000fcc0000000000 */
[----:B------:R-:W-:Y:S02]  /*3600*/  DMUL R24, R26, R14 ;  /* 0x0000000e1a187228 */ /* 0x000fe40000000000 */
[----:B------:R-:W-:Y:S01]  /*3610*/  DFMA R20, R12, R20, R16 ;  /* 0x000000140c14722b */ /* 0x000fe20000000010 */
[----:B------:R-:W-:Y:S01]  /*3620*/  IMAD.MOV.U32 R16, RZ, RZ, RZ ;  /* 0x000000ffff107224 */ /* 0x000fe200078e00ff */
        /* <DEDUP_REMOVED lines=12> */
.L_x_127:
[--C-:B------:R-:W-:Y:S01]  /*36f0*/  DSETP.MAX.AND P0, P4, RZ, R28.reuse, PT ;  /* 0x0000001cff00722a */ /* 0x100fe20003c0f000 */
[----:B------:R-:W-:Y:S01]  /*3700*/  IMAD.MOV.U32 R19, RZ, RZ, RZ ;  /* 0x000000ffff137224 */ /* 0x000fe200078e00ff */
[----:B------:R-:W-:Y:S01]  /*3710*/  DSETP.MAX.AND P5, P6, RZ, -R28, PT ;  /* 0x8000001cff00722a */ /* 0x000fe20003eaf000 */
[--C-:B------:R-:W-:Y:S01]  /*3720*/  IMAD.MOV.U32 R18, RZ, RZ, R29.reuse ;  /* 0x000000ffff127224 */ /* 0x100fe200078e001d */
[----:B------:R-:W-:Y:S01]  /*3730*/  F2F.F32.F64 R34, R36 ;  /* 0x0000002400227310 */ /* 0x000fe20000301000 */
[----:B------:R-:W-:Y:S02]  /*3740*/  IMAD.MOV.U32 R23, RZ, RZ, R28 ;  /* 0x000000ffff177224 */ /* 0x000fe400078e001c */
[----:B------:R-:W-:Y:S01]  /*3750*/  IMAD.MOV.U32 R25, RZ, RZ, RZ ;  /* 0x000000ffff197224 */ /* 0x000fe200078e00ff */
[----:B------:R-:W-:Y:S01]  /*3760*/  FSEL R19, R19, R18, P0 ;  /* 0x0000001213137208 */ /* 0x000fe20000000000 */
[----:B------:R-:W-:-:S05]  /*3770*/  IMAD.MOV.U32 R24, RZ, RZ, R29 ;  /* 0x000000ffff187224 */ /* 0x000fca00078e001d */
[----:B------:R-:W-:Y:S01]  /*3780*/  @P4 LOP3.LUT R19, R18, 0x80000, RZ, 0xfc, !PT ;  /* 0x0008000012134812 */ /* 0x000fe200078efcff */
[----:B------:R-:W-:Y:S01]  /*3790*/  IMAD.MOV.U32 R18, RZ, RZ, RZ ;  /* 0x000000ffff127224 */ /* 0x000fe200078e00ff */
[----:B------:R-:W-:Y:S02]  /*37a0*/  FSEL R25, R25, -R24, P5 ;  /* 0x8000001819197208 */ /* 0x000fe40002800000 */
[----:B------:R-:W-:Y:S01]  /*37b0*/  @P6 LOP3.LUT R25, R24, 0x80000, RZ, 0xfc, !PT ;  /* 0x0008000018196812 */ /* 0x000fe200078efcff */
[----:B------:R-:W-:Y:S01]  /*37c0*/  IMAD.MOV.U32 R24, RZ, RZ, RZ ;  /* 0x000000ffff187224 */ /* 0x000fe200078e00ff */
[----:B------:R-:W-:Y:S02]  /*37d0*/  SEL R18, R18, R23, P0 ;  /* 0x0000001712127207 */ /* 0x000fe40000000000 */
[----:B------:R-:W-:Y:S02]  /*37e0*/  F2F.F64.F32 R22, R22 ;  /* 0x0000001600167310 */ /* 0x000fe40000201800 */
[----:B------:R-:W-:Y:S01]  /*37f0*/  SEL R24, R24, R28, P5 ;  /* 0x0000001c18187207 */ /* 0x000fe20002800000 */
[----:B------:R-:W-:-:S02]  /*3800*/  DSETP.NE.AND P5, PT, |R36|, +INF , PT ;  /* 0x7ff000002400742a */ /* 0x000fc40003fa5200 */
[----:B------:R-:W-:-:S03]  /*3810*/  DMUL R18, R2, R18 ;  /* 0x0000001202127228 */ /* 0x000fc60000000000 */
[----:B------:R-:W-:-:S05]  /*3820*/  DMUL R24, R2, R24 ;  /* 0x0000001802187228 */ /* 0x000fca0000000000 */
[C---:B------:R-:W-:Y:S01]  /*3830*/  DFMA R18, R12.reuse, R26, R18 ;  /* 0x0000001a0c12722b */ /* 0x040fe20000000012 */
[----:B------:R-:W0:Y:S02]  /*3840*/  @P3 F2F.F64.F32 R26, R0 ;  /* 0x00000000001a3310 */ /* 0x000e240000201800 */
[----:B------:R-:W-:Y:S01]  /*3850*/  DFMA R20, R12, R20, R24 ;  /* 0x000000140c14722b */ /* 0x000fe20000000018 */
[----:B------:R-:W-:-:S04]  /*3860*/  IMAD.MOV.U32 R24, RZ, RZ, RZ ;  /* 0x000000ffff187224 */ /* 0x000fc800078e00ff */
[----:B------:R-:W-:-:S08]  /*3870*/  DMUL R28, R18, R14 ;  /* 0x0000000e121c7228 */ /* 0x000fd00000000000 */
[----:B------:R-:W-:Y:S02]  /*3880*/  DFMA R28, R30, R20, -R28 ;  /* 0x000000141e1c722b */ /* 0x000fe4000000081c */
[----:B0-----:R-:W-:-:S06]  /*3890*/  @P3 DADD R26, R26, -R22 ;  /* 0x000000001a1a3229 */ /* 0x001fcc0000000816 */
        /* <DEDUP_REMOVED lines=9> */
[----:B0-----:R-:W-:-:S11]  /*3930*/  @!P0 DADD R26, R28, -R22 ;  /* 0x000000001c1a8229 */ /* 0x001fd60000000816 */
.L_x_128:
[----:B------:R-:W-:Y:S01]  /*3940*/  DSETP.MAX.AND P3, P0, RZ, R26, PT ;  /* 0x0000001aff00722a */ /* 0x000fe2000386f000 */
[----:B------:R-:W-:Y:S01]  /*3950*/  IMAD.MOV.U32 R22, RZ, RZ, RZ ;  /* 0x000000ffff167224 */ /* 0x000fe200078e00ff */
[----:B------:R-:W-:Y:S01]  /*3960*/  @!P5 FSEL R34, R34, RZ, P1 ;  /* 0x000000ff2222d208 */ /* 0x000fe20000800000 */
[--C-:B------:R-:W-:Y:S02]  /*3970*/  IMAD.MOV.U32 R23, RZ, RZ, R26.reuse ;  /* 0x000000ffff177224 */ /* 0x100fe400078e001a */
[----:B------:R-:W-:Y:S02]  /*3980*/  IMAD.MOV.U32 R28, RZ, RZ, R27 ;  /* 0x000000ffff1c7224 */ /* 0x000fe400078e001b */
[----:B------:R-:W-:Y:S01]  /*3990*/  IMAD.MOV.U32 R29, RZ, RZ, RZ ;  /* 0x000000ffff1d7224 */ /* 0x000fe200078e00ff */
[----:B------:R-:W-:Y:S01]  /*39a0*/  SEL R22, R22, R23, P3 ;  /* 0x0000001716167207 */ /* 0x000fe20001800000 */
[----:B------:R-:W-:Y:S02]  /*39b0*/  IMAD.MOV.U32 R23, RZ, RZ, RZ ;  /* 0x000000ffff177224 */ /* 0x000fe400078e00ff */
[----:B------:R-:W-:-:S02]  /*39c0*/  IMAD.MOV.U32 R35, RZ, RZ, R26 ;  /* 0x000000ffff237224 */ /* 0x000fc400078e001a */
[----:B------:R-:W-:Y:S01]  /*39d0*/  VIADD R8, R8, 0x4 ;  /* 0x0000000408087836 */ /* 0x000fe20000000000 */
[----:B------:R-:W-:Y:S01]  /*39e0*/  FSEL R23, R23, R28, P3 ;  /* 0x0000001c17177208 */ /* 0x000fe20001800000 */
[----:B------:R-:W-:Y:S01]  /*39f0*/  DSETP.MAX.AND P3, P6, RZ, -R26, PT ;  /* 0x8000001aff00722a */ /* 0x000fe20003e6f000 */
[----:B------:R-:W-:Y:S01]  /*3a00*/  @P0 LOP3.LUT R23, R28, 0x80000, RZ, 0xfc, !PT ;  /* 0x000800001c170812 */ /* 0x000fe200078efcff */
[----:B------:R-:W-:-:S04]  /*3a10*/  IMAD.MOV.U32 R26, RZ, RZ, RZ ;  /* 0x000000ffff1a7224 */ /* 0x000fc800078e00ff */
[----:B------:R-:W-:Y:S01]  /*3a20*/  FSEL R29, R29, -R28, P3 ;  /* 0x8000001c1d1d7208 */ /* 0x000fe20001800000 */
[----:B------:R-:W-:Y:S01]  /*3a30*/  DMUL R22, R2, R22 ;  /* 0x0000001602167228 */ /* 0x000fe20000000000 */
[----:B------:R-:W-:Y:S01]  /*3a40*/  SEL R26, R26, R35, P3 ;  /* 0x000000231a1a7207 */ /* 0x000fe20001800000 */
[----:B------:R-:W-:-:S05]  /*3a50*/  DSETP.NE.AND P3, PT, |R24|, +INF , PT ;  /* 0x7ff000001800742a */ /* 0x000fca0003f65200 */
[----:B------:R-:W-:Y:S01]  /*3a60*/  @P6 LOP3.LUT R29, R28, 0x80000, RZ, 0xfc, !PT ;  /* 0x000800001c1d6812 */ /* 0x000fe200078efcff */
[----:B------:R-:W-:Y:S01]  /*3a70*/  DFMA R22, R12, R18, R22 ;  /* 0x000000120c16722b */ /* 0x000fe20000000016 */
[----:B------:R-:W0:Y:S01]  /*3a80*/  F2F.F32.F64 R28, R16 ;  /* 0x00000010001c7310 */ /* 0x000e220000301000 */
[----:B------:R-:W-:Y:S01]  /*3a90*/  IMAD.MOV.U32 R18, RZ, RZ, RZ ;  /* 0x000000ffff127224 */ /* 0x000fe200078e00ff */
[----:B------:R-:W-:Y:S01]  /*3aa0*/  DSETP.NE.AND P6, PT, |R16|, +INF , PT ;  /* 0x7ff000001000742a */ /* 0x000fe20003fc5200 */
[----:B------:R-:W-:-:S06]  /*3ab0*/  IMAD.MOV.U32 R27, RZ, RZ, R29 ;  /* 0x000000ffff1b7224 */ /* 0x000fcc00078e001d */
[----:B------:R-:W-:-:S07]  /*3ac0*/  DMUL R26, R2, R26 ;  /* 0x0000001a021a7228 */ /* 0x000fce0000000000 */
[----:B0-----:R-:W-:Y:S01]  /*3ad0*/  @!P6 FSEL R28, R28, RZ, P2 ;  /* 0x000000ff1c1ce208 */ /* 0x001fe20001000000 */
[----:B------:R-:W-:Y:S02]  /*3ae0*/  DFMA R20, R12, R20, R26 ;  /* 0x000000140c14722b */ /* 0x000fe4000000001a */
[----:B------:R-:W-:Y:S01]  /*3af0*/  DMUL R26, R22, R14 ;  /* 0x0000000e161a7228 */ /* 0x000fe20000000000 */
[----:B------:R-:W0:Y:S07]  /*3b00*/  F2F.F64.F32 R12, R0 ;  /* 0x00000000000c7310 */ /* 0x000e2e0000201800 */
[----:B------:R-:W-:-:S08]  /*3b10*/  DFMA R26, R30, R20, -R26 ;  /* 0x000000141e1a722b */ /* 0x000fd0000000081a */
[----:B------:R-:W-:-:S06]  /*3b20*/  DSETP.GE.AND P0, PT, R26, RZ, PT ;  /* 0x000000ff1a00722a */ /* 0x000fcc0003f06000 */
[----:B------:R-:W-:-:S06]  /*3b30*/  FSEL R19, RZ, 1.875, !P0 ;  /* 0x3ff00000ff137808 */ /* 0x000fcc0004000000 */
[----:B------:R-:W-:Y:S01]  /*3b40*/  DFMA R6, R6, R18, R4 ;  /* 0x000000120606722b */ /* 0x000fe20000000004 */
[----:B------:R-:W1:Y:S07]  /*3b50*/  F2F.F32.F64 R19, R24 ;  /* 0x0000001800137310 */ /* 0x000e6e0000301000 */
[----:B0-----:R-:W-:-:S06]  /*3b60*/  DFMA R6, R26, R6, R12 ;  /* 0x000000061a06722b */ /* 0x001fcc000000000c */
[----:B------:R0:W2:Y:S02]  /*3b70*/  F2F.F32.F64 R13, R6 ;  /* 0x00000006000d7310 */ /* 0x0000a40000301000 */
[----:B------:R-:W-:Y:S01]  /*3b80*/  DSETP.NE.AND P1, PT, |R6|, +INF , PT ;  /* 0x7ff000000600742a */ /* 0x000fe20003f25200 */
[----:B-1----:R-:W-:Y:S01]  /*3b90*/  @!P3 FSEL R19, R19, RZ, P4 ;  /* 0x000000ff1313b208 */ /* 0x002fe20002000000 */
[----:B0-----:R-:W-:Y:S02]  /*3ba0*/  IMAD.MOV.U32 R6, RZ, RZ, R32 ;  /* 0x000000ffff067224 */ /* 0x001fe400078e0020 */
[----:B------:R-:W-:-:S03]  /*3bb0*/  IMAD.MOV.U32 R7, RZ, RZ, R9 ;  /* 0x000000ffff077224 */ /* 0x000fc600078e0009 */
[----:B------:R-:W-:-:S07]  /*3bc0*/  IADD3 R32, P2, PT, R6, 0x10, RZ ;  /* 0x0000001006207810 */ /* 0x000fce0007f5e0ff */
[----:B--2---:R-:W-:Y:S01]  /*3bd0*/  @!P1 FSEL R13, R13, RZ, P0 ;  /* 0x000000ff0d0d9208 */ /* 0x004fe20000000000 */
[----:B------:R0:W-:Y:S01]  /*3be0*/  STG.E desc[UR4][R6.64+-0x8], R34 ;  /* 0xfffff82206007986 */ /* 0x0001e2000c101904 */
[----:B------:R-:W-:Y:S01]  /*3bf0*/  ISETP.NE.AND P0, PT, R8, RZ, PT ;  /* 0x000000ff0800720c */ /* 0x000fe20003f05270 */
[----:B------:R-:W-:Y:S01]  /*3c00*/  IMAD.X R9, RZ, RZ, R7, P2 ;  /* 0x000000ffff097224 */ /* 0x000fe200010e0607 */
[----:B------:R-:W-:Y:S01]  /*3c10*/  IADD3 R10, P1, PT, R10, 0x10, RZ ;  /* 0x000000100a0a7810 */ /* 0x000fe20007f3e0ff */
[----:B------:R0:W-:Y:S04]  /*3c20*/  STG.E desc[UR4][R6.64+-0x4], R28 ;  /* 0xfffffc1c06007986 */ /* 0x0001e8000c101904 */
[----:B------:R0:W-:Y:S01]  /*3c30*/  STG.E desc[UR4][R6.64], R19 ;  /* 0x0000001306007986 */ /* 0x0001e2000c101904 */
[----:B------:R-:W-:-:S03]  /*3c40*/  IMAD.X R11, RZ, RZ, R11, P1 ;  /* 0x000000ffff0b7224 */ /* 0x000fc600008e060b */
[----:B------:R0:W-:Y:S02]  /*3c50*/  STG.E desc[UR4][R6.64+0x4], R13 ;  /* 0x0000040d06007986 */ /* 0x0001e4000c101904 */
[----:B------:R-:W-:Y:S05]  /*3c60*/  @!P0 EXIT ;  /* 0x000000000000894d */ /* 0x000fea0003800000 */
[----:B0-----:R-:W-:Y:S02]  /*3c70*/  IMAD.MOV.U32 R6, RZ, RZ, R22 ;  /* 0x000000ffff067224 */ /* 0x001fe400078e0016 */
[----:B------:R-:W-:Y:S01]  /*3c80*/  IMAD.MOV.U32 R7, RZ, RZ, R23 ;  /* 0x000000ffff077224 */ /* 0x000fe200078e0017 */
[----:B------:R-:W-:Y:S06]  /*3c90*/  BRA `(.L_x_129) ;  /* 0xfffffff4003c7947 */ /* 0x000fec000383ffff */
        .weak           $__internal_1_$__cuda_sm20_div_rn_f64_full
        .type           $__internal_1_$__cuda_sm20_div_rn_f64_full,@function
        .size           $__internal_1_$__cuda_sm20_div_rn_f64_full,(.L_x_137 - $__internal_1_$__cuda_sm20_div_rn_f64_full)
$__internal_1_$__cuda_sm20_div_rn_f64_full:
[C---:B------:R-:W-:Y:S01]  /*3ca0*/  FSETP.GEU.AND P0, PT, |R19|.reuse, 1.469367938527859385e-39, PT ;  /* 0x001000001300780b */ /* 0x040fe20003f0e200 */
[----:B------:R-:W-:Y:S01]  /*3cb0*/  IMAD.MOV.U32 R24, RZ, RZ, 0x1 ;  /* 0x00000001ff187424 */ /* 0x000fe200078e00ff */
[----:B------:R-:W-:Y:S01]  /*3cc0*/  LOP3.LUT R16, R19, 0x800fffff, RZ, 0xc0, !PT ;  /* 0x800fffff13107812 */ /* 0x000fe200078ec0ff */
[----:B------:R-:W-:Y:S01]  /*3cd0*/  IMAD.MOV.U32 R8, RZ, RZ, 0x1ca00000 ;  /* 0x1ca00000ff087424 */ /* 0x000fe200078e00ff */
[C---:B------:R-:W-:Y:S01]  /*3ce0*/  FSETP.GEU.AND P2, PT, |R21|.reuse, 1.469367938527859385e-39, PT ;  /* 0x001000001500780b */ /* 0x040fe20003f4e200 */
[----:B------:R-:W-:Y:S01]  /*3cf0*/  IMAD.MOV.U32 R22, RZ, RZ, R20 ;  /* 0x000000ffff167224 */ /* 0x000fe200078e0014 */
[----:B------:R-:W-:Y:S01]  /*3d00*/  LOP3.LUT R17, R16, 0x3ff00000, RZ, 0xfc, !PT ;  /* 0x3ff0000010117812 */ /* 0x000fe200078efcff */
[----:B------:R-:W-:Y:S01]  /*3d10*/  IMAD.MOV.U32 R16, RZ, RZ, R18 ;  /* 0x000000ffff107224 */ /* 0x000fe200078e0012 */
[----:B------:R-:W-:Y:S01]  /*3d20*/  LOP3.LUT R12, R21, 0x7ff00000, RZ, 0xc0, !PT ;  /* 0x7ff00000150c7812 */ /* 0x000fe200078ec0ff */
[----:B------:R-:W-:Y:S01]  /*3d30*/  BSSY.RECONVERGENT B1, `(.L_x_130) ;  /* 0x000004e000017945 */ /* 0x000fe20003800200 */
[----:B------:R-:W-:-:S03]  /*3d40*/  LOP3.LUT R13, R19, 0x7ff00000, RZ, 0xc0, !PT ;  /* 0x7ff00000130d7812 */ /* 0x000fc600078ec0ff */
[----:B------:R-:W-:Y:S01]  /*3d50*/  @!P0 DMUL R16, R18, 8.98846567431157953865e+307 ;  /* 0x7fe0000012108828 */ /* 0x000fe20000000000 */
[----:B------:R-:W-:-:S03]  /*3d60*/  ISETP.GE.U32.AND P1, PT, R12, R13, PT ;  /* 0x0000000d0c00720c */ /* 0x000fc60003f26070 */
[----:B------:R-:W-:Y:S02]  /*3d70*/  @!P2 LOP3.LUT R23, R19, 0x7ff00000, RZ, 0xc0, !PT ;  /* 0x7ff000001317a812 */ /* 0x000fe400078ec0ff */
[----:B------:R-:W0:Y:S02]  /*3d80*/  MUFU.RCP64H R25, R17 ;  /* 0x0000001100197308 */ /* 0x000e240000001800 */
[----:B------:R-:W-:Y:S02]  /*3d90*/  @!P2 ISETP.GE.U32.AND P3, PT, R12, R23, PT ;  /* 0x000000170c00a20c */ /* 0x000fe40003f66070 */
[----:B------:R-:W-:Y:S02]  /*3da0*/  SEL R23, R8, 0x63400000, !P1 ;  /* 0x6340000008177807 */ /* 0x000fe40004800000 */
[----:B------:R-:W-:Y:S02]  /*3db0*/  @!P0 LOP3.LUT R13, R17, 0x7ff00000, RZ, 0xc0, !PT ;  /* 0x7ff00000110d8812 */ /* 0x000fe400078ec0ff */
[----:B------:R-:W-:Y:S01]  /*3dc0*/  LOP3.LUT R23, R23, 0x800fffff, R21, 0xf8, !PT ;  /* 0x800fffff17177812 */ /* 0x000fe200078ef815 */
[----:B0-----:R-:W-:-:S08]  /*3dd0*/  DFMA R36, R24, -R16, 1 ;  /* 0x3ff000001824742b */ /* 0x001fd00000000810 */
[----:B------:R-:W-:-:S08]  /*3de0*/  DFMA R36, R36, R36, R36 ;  /* 0x000000242424722b */ /* 0x000fd00000000024 */
[----:B------:R-:W-:Y:S01]  /*3df0*/  DFMA R36, R24, R36, R24 ;  /* 0x000000241824722b */ /* 0x000fe20000000018 */
[----:B------:R-:W-:Y:S01]  /*3e00*/  @!P2 SEL R25, R8, 0x63400000, !P3 ;  /* 0x634000000819a807 */ /* 0x000fe20005800000 */
[----:B------:R-:W-:-:S03]  /*3e10*/  @!P2 IMAD.MOV.U32 R24, RZ, RZ, RZ ;  /* 0x000000ffff18a224 */ /* 0x000fc600078e00ff */
[----:B------:R-:W-:-:S03]  /*3e20*/  @!P2 LOP3.LUT R0, R25, 0x80000000, R21, 0xf8, !PT ;  /* 0x800000001900a812 */ /* 0x000fc600078ef815 */
[----:B------:R-:W-:Y:S01]  /*3e30*/  DFMA R38, R36, -R16, 1 ;  /* 0x3ff000002426742b */ /* 0x000fe20000000810 */
[----:B------:R-:W-:Y:S01]  /*3e40*/  @!P2 LOP3.LUT R25, R0, 0x100000, RZ, 0xfc, !PT ;  /* 0x001000000019a812 */ /* 0x000fe200078efcff */
[----:B------:R-:W-:-:S05]  /*3e50*/  IMAD.MOV.U32 R0, RZ, RZ, R12 ;  /* 0x000000ffff007224 */ /* 0x000fca00078e000c */
[----:B------:R-:W-:Y:S02]  /*3e60*/  @!P2 DFMA R22, R22, 2, -R24 ;  /* 0x400000001616a82b */ /* 0x000fe40000000818 */
[----:B------:R-:W-:-:S08]  /*3e70*/  DFMA R38, R36, R38, R36 ;  /* 0x000000262426722b */ /* 0x000fd00000000024 */
[----:B------:R-:W-:Y:S01]  /*3e80*/  @!P2 LOP3.LUT R0, R23, 0x7ff00000, RZ, 0xc0, !PT ;  /* 0x7ff000001700a812 */ /* 0x000fe200078ec0ff */
[----:B------:R-:W-:-:S04]  /*3e90*/  DMUL R36, R38, R22 ;  /* 0x0000001626247228 */ /* 0x000fc80000000000 */
[----:B------:R-:W-:-:S04]  /*3ea0*/  VIADD R32, R0, 0xffffffff ;  /* 0xffffffff00207836 */ /* 0x000fc80000000000 */
[----:B------:R-:W-:Y:S01]  /*3eb0*/  DFMA R24, R36, -R16, R22 ;  /* 0x800000102418722b */ /* 0x000fe20000000016 */
[----:B------:R-:W-:Y:S01]  /*3ec0*/  ISETP.GT.U32.AND P0, PT, R32, 0x7feffffe, PT ;  /* 0x7feffffe2000780c */ /* 0x000fe20003f04070 */
[----:B------:R-:W-:-:S05]  /*3ed0*/  VIADD R32, R13, 0xffffffff ;  /* 0xffffffff0d207836 */ /* 0x000fca0000000000 */
[----:B------:R-:W-:Y:S01]  /*3ee0*/  ISETP.GT.U32.OR P0, PT, R32, 0x7feffffe, P0 ;  /* 0x7feffffe2000780c */ /* 0x000fe20000704470 */
[----:B------:R-:W-:-:S12]  /*3ef0*/  DFMA R24, R38, R24, R36 ;  /* 0x000000182618722b */ /* 0x000fd80000000024 */
[----:B------:R-:W-:Y:S05]  /*3f00*/  @P0 BRA `(.L_x_131) ;  /* 0x00000000006c0947 */ /* 0x000fea0003800000 */
[----:B------:R-:W-:-:S04]  /*3f10*/  LOP3.LUT R13, R19, 0x7ff00000, RZ, 0xc0, !PT ;  /* 0x7ff00000130d7812 */ /* 0x000fc800078ec0ff */
[CC--:B------:R-:W-:Y:S02]  /*3f20*/  VIADDMNMX R0, R12.reuse, -R13.reuse, 0xb9600000, !PT ;  /* 0xb96000000c007446 */ /* 0x0c0fe4000780090d */
[----:B------:R-:W-:Y:S01]  /*3f30*/  ISETP.GE.U32.AND P0, PT, R12, R13, PT ;  /* 0x0000000d0c00720c */ /* 0x000fe20003f06070 */
[----:B------:R-:W-:Y:S01]  /*3f40*/  IMAD.MOV.U32 R12, RZ, RZ, RZ ;  /* 0x000000ffff0c7224 */ /* 0x000fe200078e00ff */
[----:B------:R-:W-:Y:S02]  /*3f50*/  VIMNMX R0, PT, PT, R0, 0x46a00000, PT ;  /* 0x46a0000000007848 */ /* 0x000fe40003fe0100 */
[----:B------:R-:W-:-:S05]  /*3f60*/  SEL R13, R8, 0x63400000, !P0 ;  /* 0x63400000080d7807 */ /* 0x000fca0004000000 */
[----:B------:R-:W-:-:S04]  /*3f70*/  IMAD.IADD R0, R0, 0x1, -R13 ;  /* 0x0000000100007824 */ /* 0x000fc800078e0a0d */
[----:B------:R-:W-:-:S06]  /*3f80*/  VIADD R13, R0, 0x7fe00000 ;  /* 0x7fe00000000d7836 */ /* 0x000fcc0000000000 */
[----:B------:R-:W-:-:S10]  /*3f90*/  DMUL R36, R24, R12 ;  /* 0x0000000c18247228 */ /* 0x000fd40000000000 */
[----:B------:R-:W-:-:S13]  /*3fa0*/  FSETP.GTU.AND P0, PT, |R37|, 1.469367938527859385e-39, PT ;  /* 0x001000002500780b */ /* 0x000fda0003f0c200 */
[----:B------:R-:W-:Y:S05]  /*3fb0*/  @P0 BRA `(.L_x_132) ;  /* 0x0000000000940947 */ /* 0x000fea0003800000 */
[----:B------:R-:W-:-:S06]  /*3fc0*/  DFMA R16, R24, -R16, R22 ;  /* 0x800000101810722b */ /* 0x000fcc0000000016 */
[----:B------:R-:W-:-:S04]  /*3fd0*/  IMAD.MOV.U32 R16, RZ, RZ, RZ ;  /* 0x000000ffff107224 */ /* 0x000fc800078e00ff */
[C---:B------:R-:W-:Y:S02]  /*3fe0*/  FSETP.NEU.AND P0, PT, R17.reuse, RZ, PT ;  /* 0x000000ff1100720b */ /* 0x040fe40003f0d000 */
[----:B------:R-:W-:-:S04]  /*3ff0*/  LOP3.LUT R19, R17, 0x80000000, R19, 0x48, !PT ;  /* 0x8000000011137812 */ /* 0x000fc800078e4813 */
[----:B------:R-:W-:-:S07]  /*4000*/  LOP3.LUT R17, R19, R13, RZ, 0xfc, !PT ;  /* 0x0000000d13117212 */ /* 0x000fce00078efcff */
[----:B------:R-:W-:Y:S05]  /*4010*/  @!P0 BRA `(.L_x_132) ;  /* 0x00000000007c8947 */ /* 0x000fea0003800000 */
[----:B------:R-:W-:Y:S01]  /*4020*/  IMAD.MOV R13, RZ, RZ, -R0 ;  /* 0x000000ffff0d7224 */ /* 0x000fe200078e0a00 */
[----:B------:R-:W-:Y:S01]  /*4030*/  DMUL.RP R16, R24, R16 ;  /* 0x0000001018107228 */ /* 0x000fe20000008000 */
[----:B------:R-:W-:-:S06]  /*4040*/  IMAD.MOV.U32 R12, RZ, RZ, RZ ;  /* 0x000000ffff0c7224 */ /* 0x000fcc00078e00ff */
[----:B------:R-:W-:-:S03]  /*4050*/  DFMA R12, R36, -R12, R24 ;  /* 0x8000000c240c722b */ /* 0x000fc60000000018 */
[----:B------:R-:W-:-:S03]  /*4060*/  LOP3.LUT R19, R17, R19, RZ, 0x3c, !PT ;  /* 0x0000001311137212 */ /* 0x000fc600078e3cff */
[----:B------:R-:W-:-:S04]  /*4070*/  IADD3 R12, PT, PT, -R0, -0x43300000, RZ ;  /* 0xbcd00000000c7810 */ /* 0x000fc80007ffe1ff */
[----:B------:R-:W-:-:S04]  /*4080*/  FSETP.NEU.AND P0, PT, |R13|, R12, PT ;  /* 0x0000000c0d00720b */ /* 0x000fc80003f0d200 */
[----:B------:R-:W-:Y:S02]  /*4090*/  FSEL R36, R16, R36, !P0 ;  /* 0x0000002410247208 */ /* 0x000fe40004000000 */
[----:B------:R-:W-:Y:S01]  /*40a0*/  FSEL R37, R19, R37, !P0 ;  /* 0x0000002513257208 */ /* 0x000fe20004000000 */
[----:B------:R-:W-:Y:S06]  /*40b0*/  BRA `(.L_x_132) ;  /* 0x0000000000547947 */ /* 0x000fec0003800000 */
.L_x_131:
        /* <DEDUP_REMOVED lines=16> */
.L_x_134:
[----:B------:R-:W-:Y:S01]  /*41c0*/  LOP3.LUT R37, R19, 0x80000, RZ, 0xfc, !PT ;  /* 0x0008000013257812 */ /* 0x000fe200078efcff */
[----:B------:R-:W-:Y:S01]  /*41d0*/  IMAD.MOV.U32 R36, RZ, RZ, R18 ;  /* 0x000000ffff247224 */ /* 0x000fe200078e0012 */
[----:B------:R-:W-:Y:S06]  /*41e0*/  BRA `(.L_x_132) ;  /* 0x0000000000087947 */ /* 0x000fec0003800000 */
.L_x_133:
[----:B------:R-:W-:Y:S01]  /*41f0*/  LOP3.LUT R37, R21, 0x80000, RZ, 0xfc, !PT ;  /* 0x0008000015257812 */ /* 0x000fe200078efcff */
[----:B------:R-:W-:-:S07]  /*4200*/  IMAD.MOV.U32 R36, RZ, RZ, R20 ;  /* 0x000000ffff247224 */ /* 0x000fce00078e0014 */
.L_x_132:
[----:B------:R-:W-:Y:S05]  /*4210*/  BSYNC.RECONVERGENT B1 ;  /* 0x0000000000017941 */ /* 0x000fea0003800200 */
.L_x_130:
[----:B------:R-:W-:Y:S02]  /*4220*/  IMAD.MOV.U32 R12, RZ, RZ, R10 ;  /* 0x000000ffff0c7224 */ /* 0x000fe400078e000a */
[----:B------:R-:W-:Y:S02]  /*4230*/  IMAD.MOV.U32 R13, RZ, RZ, 0x0 ;  /* 0x00000000ff0d7424 */ /* 0x000fe400078e00ff */
[----:B------:R-:W-:Y:S02]  /*4240*/  IMAD.MOV.U32 R20, RZ, RZ, R36 ;  /* 0x000000ffff147224 */ /* 0x000fe400078e0024 */
[----:B------:R-:W-:Y:S01]  /*4250*/  IMAD.MOV.U32 R21, RZ, RZ, R37 ;  /* 0x000000ffff157224 */ /* 0x000fe200078e0025 */
[----:B------:R-:W-:Y:S06]  /*4260*/  RET.REL.NODEC R12 `(reverse_rsi_batch_f32) ;  /* 0xffffffbc0c647950 */ /* 0x000fec0003c3ffff */
.L_x_135:
        /* <DEDUP_REMOVED lines=9> */
.L_x_137:


//--------------------- .nv.shared.reserved.0     --------------------------
	.section	.nv.shared.reserved.0,"aw",@nobits
	.weak		__nv_reservedSMEM_offset_0_alias
	.size		__nv_reservedSMEM_offset_0_alias, 0, 64
	.other		__nv_reservedSMEM_offset_0_alias,@"STO_CUDA_RESERVED_SHARED STV_DEFAULT"
__nv_reservedSMEM_offset_0_alias:
	.zero		0
	.zero		64


//--------------------- .nv.constant0.reverse_rsi_many_series_one_param_f32 --------------------------
	.section	.nv.constant0.reverse_rsi_many_series_one_param_f32,"a",@progbits
	.sectionflags	@""
	.align	4
.nv.constant0.reverse_rsi_many_series_one_param_f32:
	.zero		936


//--------------------- .nv.constant0.reverse_rsi_batch_f32 --------------------------
	.section	.nv.constant0.reverse_rsi_batch_f32,"a",@progbits
	.sectionflags	@""
	.align	4
.nv.constant0.reverse_rsi_batch_f32:
	.zero		944


//--------------------- SYMBOLS --------------------------

	.type		.nv.reservedSmem.offset0,@object
	.size		.nv.reservedSmem.offset0,0x4
